//
// Generated by NVIDIA NVVM Compiler
//
// Compiler Build ID: CL-36424714
// Cuda compilation tools, release 13.0, V13.0.88
// Based on NVVM 20.0.0
//

.version 9.0
.target sm_100
.address_size 64

	// .globl	_Z16init_data_kernelP13__nv_bfloat16i
.extern .func  (.param .b32 func_retval0) vprintf
(
	.param .b64 vprintf_param_0,
	.param .b64 vprintf_param_1
)
;
// _ZZ9cp_kernelP13__nv_bfloat16iE4smem has been demoted
// _ZZ9cp_kernelP13__nv_bfloat16iE8smem_fp8 has been demoted
.global .align 1 .b8 $str[11] = {99, 102, 114, 97, 103, 32, 37, 102, 32, 10};
.global .align 1 .b8 $str$1[19] = {115, 109, 101, 109, 32, 102, 112, 56, 32, 37, 100, 32, 58, 32, 37, 102, 32, 10};

.visible .entry _Z16init_data_kernelP13__nv_bfloat16i(
	.param .u64 .ptr .align 1 _Z16init_data_kernelP13__nv_bfloat16i_param_0,
	.param .u32 _Z16init_data_kernelP13__nv_bfloat16i_param_1
)
{
	.reg .pred 	%p<6>;
	.reg .b16 	%rs<6>;
	.reg .b32 	%r<42>;
	.reg .b32 	%f<6>;
	.reg .b64 	%rd<17>;

	ld.param.u64 	%rd6, [_Z16init_data_kernelP13__nv_bfloat16i_param_0];
	cvta.to.global.u64 	%rd1, %rd6;
	mov.u32 	%r37, %tid.x;
	mov.u32 	%r2, %ntid.x;
	add.s32 	%r22, %r37, %r2;
	max.u32 	%r23, %r22, 1024;
	setp.lt.u32 	%p1, %r22, 1024;
	selp.u32 	%r24, 1, 0, %p1;
	add.s32 	%r25, %r22, %r24;
	sub.s32 	%r26, %r23, %r25;
	div.u32 	%r27, %r26, %r2;
	add.s32 	%r3, %r27, %r24;
	and.b32  	%r28, %r3, 3;
	setp.eq.s32 	%p2, %r28, 3;
	@%p2 bra 	$L__BB0_3;
	mul.wide.u32 	%rd7, %r37, 2;
	add.s64 	%rd16, %rd1, %rd7;
	mul.wide.u32 	%rd3, %r2, 2;
	add.s32 	%r29, %r3, 1;
	and.b32  	%r30, %r29, 3;
	neg.s32 	%r35, %r30;
$L__BB0_2:
	.pragma "nounroll";
	cvt.rn.f32.u32 	%f1, %r37;
	// begin inline asm
	{  cvt.rn.bf16.f32 %rs1, %f1;}

	// end inline asm
	st.global.u16 	[%rd16], %rs1;
	add.s32 	%r37, %r37, %r2;
	add.s64 	%rd16, %rd16, %rd3;
	add.s32 	%r35, %r35, 1;
	setp.ne.s32 	%p3, %r35, 0;
	@%p3 bra 	$L__BB0_2;
$L__BB0_3:
	setp.lt.u32 	%p4, %r3, 3;
	@%p4 bra 	$L__BB0_6;
	shl.b32 	%r31, %r2, 1;
	add.s32 	%r40, %r37, %r31;
	shl.b32 	%r11, %r2, 2;
	mad.lo.s32 	%r39, %r2, 3, %r37;
	add.s32 	%r38, %r2, %r37;
$L__BB0_5:
	cvt.rn.f32.u32 	%f2, %r37;
	// begin inline asm
	{  cvt.rn.bf16.f32 %rs2, %f2;}

	// end inline asm
	mul.wide.u32 	%rd8, %r37, 2;
	add.s64 	%rd9, %rd1, %rd8;
	st.global.u16 	[%rd9], %rs2;
	add.s32 	%r32, %r37, %r2;
	cvt.rn.f32.u32 	%f3, %r38;
	// begin inline asm
	{  cvt.rn.bf16.f32 %rs3, %f3;}

	// end inline asm
	mul.wide.u32 	%rd10, %r38, 2;
	add.s64 	%rd11, %rd1, %rd10;
	st.global.u16 	[%rd11], %rs3;
	add.s32 	%r33, %r32, %r2;
	cvt.rn.f32.u32 	%f4, %r40;
	// begin inline asm
	{  cvt.rn.bf16.f32 %rs4, %f4;}

	// end inline asm
	mul.wide.u32 	%rd12, %r40, 2;
	add.s64 	%rd13, %rd1, %rd12;
	st.global.u16 	[%rd13], %rs4;
	add.s32 	%r34, %r33, %r2;
	cvt.rn.f32.u32 	%f5, %r39;
	// begin inline asm
	{  cvt.rn.bf16.f32 %rs5, %f5;}

	// end inline asm
	mul.wide.u32 	%rd14, %r39, 2;
	add.s64 	%rd15, %rd1, %rd14;
	st.global.u16 	[%rd15], %rs5;
	add.s32 	%r37, %r34, %r2;
	add.s32 	%r40, %r40, %r11;
	add.s32 	%r39, %r39, %r11;
	add.s32 	%r38, %r38, %r11;
	setp.lt.u32 	%p5, %r37, 1024;
	@%p5 bra 	$L__BB0_5;
$L__BB0_6:
	ret;

}
	// .globl	_Z9cp_kernelP13__nv_bfloat16i
.visible .entry _Z9cp_kernelP13__nv_bfloat16i(
	.param .u64 .ptr .align 1 _Z9cp_kernelP13__nv_bfloat16i_param_0,
	.param .u32 _Z9cp_kernelP13__nv_bfloat16i_param_1
)
{
	.local .align 16 .b8 	__local_depot1[16];
	.reg .b64 	%SP;
	.reg .b64 	%SPL;
	.reg .pred 	%p<40>;
	.reg .b16 	%rs<149>;
	.reg .b32 	%r<107>;
	.reg .b32 	%f<72>;
	.reg .b64 	%rd<60>;
	.reg .b64 	%fd<19>;
	// demoted variable
	.shared .align 2 .b8 _ZZ9cp_kernelP13__nv_bfloat16iE4smem[2048];
	// demoted variable
	.shared .align 1 .b8 _ZZ9cp_kernelP13__nv_bfloat16iE8smem_fp8[1024];
	mov.u64 	%SPL, __local_depot1;
	cvta.local.u64 	%SP, %SPL;
	ld.param.u64 	%rd3, [_Z9cp_kernelP13__nv_bfloat16i_param_0];
	add.u64 	%rd4, %SP, 0;
	add.u64 	%rd1, %SPL, 0;
	mov.u32 	%r9, %tid.x;
	shl.b32 	%r1, %r9, 3;
	shl.b32 	%r10, %r9, 4;
	mov.u32 	%r11, _ZZ9cp_kernelP13__nv_bfloat16iE4smem;
	add.s32 	%r8, %r11, %r10;
	mul.wide.u32 	%rd5, %r1, 2;
	add.s64 	%rd2, %rd3, %rd5;
	// begin inline asm
	{
 cp.async.cg.shared.global [%r8], [%rd2], 16, 16;
cp.async.commit_group;
cp.async.wait_group 0
;}

	// end inline asm
	// begin inline asm
	ld.shared.v4.f32 {%f22, %f23, %f24, %f25}, [%r8];

	// end inline asm
	mov.u32 	%r12, %ctaid.x;
	or.b32  	%r2, %r9, %r12;
	setp.ne.s32 	%p1, %r2, 0;
	mov.b32 	%r13, %f22;
	mov.b32 	{%rs29, %rs1}, %r13;
	// begin inline asm
	{ cvt.f32.bf16 %f26, %rs29;}

	// end inline asm
	mul.f32 	%f27, %f26, 0f3F000000;
	mov.f32 	%f28, 0f00000000;
	// begin inline asm
	{cvt.rn.satfinite.e4m3x2.f32 %rs30, %f28, %f27;}

	// end inline asm
	@%p1 bra 	$L__BB1_2;
	cvt.f64.f32 	%fd1, %f27;
	st.local.f64 	[%rd1], %fd1;
	mov.u64 	%rd6, $str;
	cvta.global.u64 	%rd7, %rd6;
	{ // callseq 0, 0
	.param .b64 param0;
	st.param.b64 	[param0], %rd7;
	.param .b64 param1;
	st.param.b64 	[param1], %rd4;
	.param .b32 retval0;
	call.uni (retval0), 
	vprintf, 
	(
	param0, 
	param1
	);
	ld.param.b32 	%r14, [retval0];
	} // callseq 0
$L__BB1_2:
	setp.ne.s32 	%p2, %r2, 0;
	// begin inline asm
	{ cvt.f32.bf16 %f29, %rs1;}

	// end inline asm
	mul.f32 	%f30, %f29, 0f3F000000;
	mov.f32 	%f31, 0f00000000;
	// begin inline asm
	{cvt.rn.satfinite.e4m3x2.f32 %rs32, %f31, %f30;}

	// end inline asm
	shl.b16 	%rs33, %rs32, 8;
	and.b16  	%rs34, %rs30, 255;
	or.b16  	%rs3, %rs34, %rs33;
	@%p2 bra 	$L__BB1_4;
	cvt.f64.f32 	%fd2, %f30;
	st.local.f64 	[%rd1], %fd2;
	mov.u64 	%rd9, $str;
	cvta.global.u64 	%rd10, %rd9;
	{ // callseq 1, 0
	.param .b64 param0;
	st.param.b64 	[param0], %rd10;
	.param .b64 param1;
	st.param.b64 	[param1], %rd4;
	.param .b32 retval0;
	call.uni (retval0), 
	vprintf, 
	(
	param0, 
	param1
	);
	ld.param.b32 	%r16, [retval0];
	} // callseq 1
$L__BB1_4:
	setp.ne.s32 	%p3, %r2, 0;
	mov.b32 	%r18, %f23;
	mov.b32 	{%rs35, %rs4}, %r18;
	// begin inline asm
	{ cvt.f32.bf16 %f32, %rs35;}

	// end inline asm
	mul.f32 	%f33, %f32, 0f3F000000;
	mov.f32 	%f34, 0f00000000;
	// begin inline asm
	{cvt.rn.satfinite.e4m3x2.f32 %rs36, %f34, %f33;}

	// end inline asm
	cvt.u32.u16 	%r19, %rs36;
	shl.b32 	%r20, %r19, 16;
	and.b32  	%r21, %r20, 16711680;
	cvt.u32.u16 	%r22, %rs3;
	or.b32  	%r3, %r21, %r22;
	@%p3 bra 	$L__BB1_6;
	cvt.f64.f32 	%fd3, %f33;
	st.local.f64 	[%rd1], %fd3;
	mov.u64 	%rd12, $str;
	cvta.global.u64 	%rd13, %rd12;
	{ // callseq 2, 0
	.param .b64 param0;
	st.param.b64 	[param0], %rd13;
	.param .b64 param1;
	st.param.b64 	[param1], %rd4;
	.param .b32 retval0;
	call.uni (retval0), 
	vprintf, 
	(
	param0, 
	param1
	);
	ld.param.b32 	%r23, [retval0];
	} // callseq 2
$L__BB1_6:
	setp.ne.s32 	%p4, %r2, 0;
	// begin inline asm
	{ cvt.f32.bf16 %f35, %rs4;}

	// end inline asm
	mul.f32 	%f36, %f35, 0f3F000000;
	mov.f32 	%f37, 0f00000000;
	// begin inline asm
	{cvt.rn.satfinite.e4m3x2.f32 %rs38, %f37, %f36;}

	// end inline asm
	cvt.u32.u16 	%r25, %rs38;
	shl.b32 	%r26, %r25, 24;
	or.b32  	%r4, %r3, %r26;
	@%p4 bra 	$L__BB1_8;
	cvt.f64.f32 	%fd4, %f36;
	st.local.f64 	[%rd1], %fd4;
	mov.u64 	%rd15, $str;
	cvta.global.u64 	%rd16, %rd15;
	{ // callseq 3, 0
	.param .b64 param0;
	st.param.b64 	[param0], %rd16;
	.param .b64 param1;
	st.param.b64 	[param1], %rd4;
	.param .b32 retval0;
	call.uni (retval0), 
	vprintf, 
	(
	param0, 
	param1
	);
	ld.param.b32 	%r27, [retval0];
	} // callseq 3
$L__BB1_8:
	setp.ne.s32 	%p5, %r2, 0;
	mov.b32 	%r29, %f24;
	mov.b32 	{%rs39, %rs5}, %r29;
	// begin inline asm
	{ cvt.f32.bf16 %f38, %rs39;}

	// end inline asm
	mul.f32 	%f39, %f38, 0f3F000000;
	mov.f32 	%f40, 0f00000000;
	// begin inline asm
	{cvt.rn.satfinite.e4m3x2.f32 %rs40, %f40, %f39;}

	// end inline asm
	@%p5 bra 	$L__BB1_10;
	cvt.f64.f32 	%fd5, %f39;
	st.local.f64 	[%rd1], %fd5;
	mov.u64 	%rd18, $str;
	cvta.global.u64 	%rd19, %rd18;
	{ // callseq 4, 0
	.param .b64 param0;
	st.param.b64 	[param0], %rd19;
	.param .b64 param1;
	st.param.b64 	[param1], %rd4;
	.param .b32 retval0;
	call.uni (retval0), 
	vprintf, 
	(
	param0, 
	param1
	);
	ld.param.b32 	%r30, [retval0];
	} // callseq 4
$L__BB1_10:
	setp.ne.s32 	%p6, %r2, 0;
	// begin inline asm
	{ cvt.f32.bf16 %f41, %rs5;}

	// end inline asm
	mul.f32 	%f42, %f41, 0f3F000000;
	mov.f32 	%f43, 0f00000000;
	// begin inline asm
	{cvt.rn.satfinite.e4m3x2.f32 %rs42, %f43, %f42;}

	// end inline asm
	shl.b16 	%rs43, %rs42, 8;
	and.b16  	%rs44, %rs40, 255;
	or.b16  	%rs7, %rs44, %rs43;
	@%p6 bra 	$L__BB1_12;
	cvt.f64.f32 	%fd6, %f42;
	st.local.f64 	[%rd1], %fd6;
	mov.u64 	%rd21, $str;
	cvta.global.u64 	%rd22, %rd21;
	{ // callseq 5, 0
	.param .b64 param0;
	st.param.b64 	[param0], %rd22;
	.param .b64 param1;
	st.param.b64 	[param1], %rd4;
	.param .b32 retval0;
	call.uni (retval0), 
	vprintf, 
	(
	param0, 
	param1
	);
	ld.param.b32 	%r32, [retval0];
	} // callseq 5
$L__BB1_12:
	setp.ne.s32 	%p7, %r2, 0;
	mov.b32 	%r34, %f25;
	mov.b32 	{%rs45, %rs8}, %r34;
	// begin inline asm
	{ cvt.f32.bf16 %f44, %rs45;}

	// end inline asm
	mul.f32 	%f45, %f44, 0f3F000000;
	mov.f32 	%f46, 0f00000000;
	// begin inline asm
	{cvt.rn.satfinite.e4m3x2.f32 %rs46, %f46, %f45;}

	// end inline asm
	cvt.u32.u16 	%r35, %rs46;
	shl.b32 	%r36, %r35, 16;
	and.b32  	%r37, %r36, 16711680;
	cvt.u32.u16 	%r38, %rs7;
	or.b32  	%r5, %r37, %r38;
	@%p7 bra 	$L__BB1_14;
	cvt.f64.f32 	%fd7, %f45;
	st.local.f64 	[%rd1], %fd7;
	mov.u64 	%rd24, $str;
	cvta.global.u64 	%rd25, %rd24;
	{ // callseq 6, 0
	.param .b64 param0;
	st.param.b64 	[param0], %rd25;
	.param .b64 param1;
	st.param.b64 	[param1], %rd4;
	.param .b32 retval0;
	call.uni (retval0), 
	vprintf, 
	(
	param0, 
	param1
	);
	ld.param.b32 	%r39, [retval0];
	} // callseq 6
$L__BB1_14:
	setp.ne.s32 	%p8, %r2, 0;
	// begin inline asm
	{ cvt.f32.bf16 %f47, %rs8;}

	// end inline asm
	mul.f32 	%f48, %f47, 0f3F000000;
	mov.f32 	%f49, 0f00000000;
	// begin inline asm
	{cvt.rn.satfinite.e4m3x2.f32 %rs48, %f49, %f48;}

	// end inline asm
	cvt.u32.u16 	%r41, %rs48;
	shl.b32 	%r42, %r41, 24;
	or.b32  	%r6, %r5, %r42;
	@%p8 bra 	$L__BB1_16;
	cvt.f64.f32 	%fd8, %f48;
	st.local.f64 	[%rd1], %fd8;
	mov.u64 	%rd27, $str;
	cvta.global.u64 	%rd28, %rd27;
	{ // callseq 7, 0
	.param .b64 param0;
	st.param.b64 	[param0], %rd28;
	.param .b64 param1;
	st.param.b64 	[param1], %rd4;
	.param .b32 retval0;
	call.uni (retval0), 
	vprintf, 
	(
	param0, 
	param1
	);
	ld.param.b32 	%r43, [retval0];
	} // callseq 7
$L__BB1_16:
	setp.ne.s32 	%p9, %r2, 0;
	mov.u32 	%r46, _ZZ9cp_kernelP13__nv_bfloat16iE8smem_fp8;
	add.s32 	%r45, %r46, %r1;
	mov.b32 	%f50, %r4;
	mov.b32 	%f51, %r6;
	// begin inline asm
	st.shared.v2.f32 [%r45], {%f50, %f51};

	// end inline asm
	bar.sync 	0;
	@%p9 bra 	$L__BB1_58;
	ld.shared.u8 	%rs49, [_ZZ9cp_kernelP13__nv_bfloat16iE8smem_fp8];
	// begin inline asm
	{cvt.rn.f16x2.e4m3x2 %r47, %rs49;}

	// end inline asm
	cvt.u16.u32 	%rs50, %r47;
	// begin inline asm
	{cvt.f32.f16 %f52, %rs50;}

	// end inline asm
	and.b16  	%rs52, %rs49, 127;
	setp.eq.s16 	%p10, %rs52, 127;
	mov.b16 	%rs51, 0;
	mov.u16 	%rs139, %rs51;
	@%p10 bra 	$L__BB1_21;
	setp.gt.f32 	%p11, %f52, 0f437F0000;
	mov.b16 	%rs139, 255;
	@%p11 bra 	$L__BB1_21;
	setp.lt.f32 	%p12, %f52, 0f00000000;
	mov.u16 	%rs139, %rs51;
	@%p12 bra 	$L__BB1_21;
	cvt.rzi.u32.f32 	%r48, %f52;
	cvt.u16.u32 	%rs55, %r48;
	and.b16  	%rs139, %rs55, 255;
$L__BB1_21:
	// begin inline asm
	{cvt.rn.f16x2.e4m3x2 %r49, %rs139;}

	// end inline asm
	cvt.u16.u32 	%rs57, %r49;
	// begin inline asm
	{  cvt.f32.f16 %f53, %rs57;}

	// end inline asm
	cvt.f64.f32 	%fd9, %f53;
	mov.b32 	%r51, 0;
	st.local.u32 	[%rd1], %r51;
	st.local.f64 	[%rd1+8], %fd9;
	mov.u64 	%rd30, $str$1;
	cvta.global.u64 	%rd31, %rd30;
	{ // callseq 8, 0
	.param .b64 param0;
	st.param.b64 	[param0], %rd31;
	.param .b64 param1;
	st.param.b64 	[param1], %rd4;
	.param .b32 retval0;
	call.uni (retval0), 
	vprintf, 
	(
	param0, 
	param1
	);
	ld.param.b32 	%r52, [retval0];
	} // callseq 8
	ld.shared.u8 	%rs58, [_ZZ9cp_kernelP13__nv_bfloat16iE8smem_fp8+1];
	// begin inline asm
	{cvt.rn.f16x2.e4m3x2 %r50, %rs58;}

	// end inline asm
	cvt.u16.u32 	%rs59, %r50;
	// begin inline asm
	{cvt.f32.f16 %f54, %rs59;}

	// end inline asm
	and.b16  	%rs61, %rs58, 127;
	setp.eq.s16 	%p13, %rs61, 127;
	mov.b16 	%rs60, 0;
	mov.u16 	%rs140, %rs60;
	@%p13 bra 	$L__BB1_25;
	setp.gt.f32 	%p14, %f54, 0f437F0000;
	mov.b16 	%rs140, 255;
	@%p14 bra 	$L__BB1_25;
	setp.lt.f32 	%p15, %f54, 0f00000000;
	mov.u16 	%rs140, %rs60;
	@%p15 bra 	$L__BB1_25;
	cvt.rzi.u32.f32 	%r54, %f54;
	cvt.u16.u32 	%rs64, %r54;
	and.b16  	%rs140, %rs64, 255;
$L__BB1_25:
	// begin inline asm
	{cvt.rn.f16x2.e4m3x2 %r55, %rs140;}

	// end inline asm
	cvt.u16.u32 	%rs66, %r55;
	// begin inline asm
	{  cvt.f32.f16 %f55, %rs66;}

	// end inline asm
	cvt.f64.f32 	%fd10, %f55;
	mov.b32 	%r57, 1;
	st.local.u32 	[%rd1], %r57;
	st.local.f64 	[%rd1+8], %fd10;
	cvta.global.u64 	%rd34, %rd30;
	{ // callseq 9, 0
	.param .b64 param0;
	st.param.b64 	[param0], %rd34;
	.param .b64 param1;
	st.param.b64 	[param1], %rd4;
	.param .b32 retval0;
	call.uni (retval0), 
	vprintf, 
	(
	param0, 
	param1
	);
	ld.param.b32 	%r58, [retval0];
	} // callseq 9
	ld.shared.u8 	%rs67, [_ZZ9cp_kernelP13__nv_bfloat16iE8smem_fp8+2];
	// begin inline asm
	{cvt.rn.f16x2.e4m3x2 %r56, %rs67;}

	// end inline asm
	cvt.u16.u32 	%rs68, %r56;
	// begin inline asm
	{cvt.f32.f16 %f56, %rs68;}

	// end inline asm
	and.b16  	%rs70, %rs67, 127;
	setp.eq.s16 	%p16, %rs70, 127;
	mov.b16 	%rs69, 0;
	mov.u16 	%rs141, %rs69;
	@%p16 bra 	$L__BB1_29;
	setp.gt.f32 	%p17, %f56, 0f437F0000;
	mov.b16 	%rs141, 255;
	@%p17 bra 	$L__BB1_29;
	setp.lt.f32 	%p18, %f56, 0f00000000;
	mov.u16 	%rs141, %rs69;
	@%p18 bra 	$L__BB1_29;
	cvt.rzi.u32.f32 	%r60, %f56;
	cvt.u16.u32 	%rs73, %r60;
	and.b16  	%rs141, %rs73, 255;
$L__BB1_29:
	// begin inline asm
	{cvt.rn.f16x2.e4m3x2 %r61, %rs141;}

	// end inline asm
	cvt.u16.u32 	%rs75, %r61;
	// begin inline asm
	{  cvt.f32.f16 %f57, %rs75;}

	// end inline asm
	cvt.f64.f32 	%fd11, %f57;
	mov.b32 	%r63, 2;
	st.local.u32 	[%rd1], %r63;
	st.local.f64 	[%rd1+8], %fd11;
	cvta.global.u64 	%rd37, %rd30;
	{ // callseq 10, 0
	.param .b64 param0;
	st.param.b64 	[param0], %rd37;
	.param .b64 param1;
	st.param.b64 	[param1], %rd4;
	.param .b32 retval0;
	call.uni (retval0), 
	vprintf, 
	(
	param0, 
	param1
	);
	ld.param.b32 	%r64, [retval0];
	} // callseq 10
	ld.shared.u8 	%rs76, [_ZZ9cp_kernelP13__nv_bfloat16iE8smem_fp8+3];
	// begin inline asm
	{cvt.rn.f16x2.e4m3x2 %r62, %rs76;}

	// end inline asm
	cvt.u16.u32 	%rs77, %r62;
	// begin inline asm
	{cvt.f32.f16 %f58, %rs77;}

	// end inline asm
	and.b16  	%rs79, %rs76, 127;
	setp.eq.s16 	%p19, %rs79, 127;
	mov.b16 	%rs78, 0;
	mov.u16 	%rs142, %rs78;
	@%p19 bra 	$L__BB1_33;
	setp.gt.f32 	%p20, %f58, 0f437F0000;
	mov.b16 	%rs142, 255;
	@%p20 bra 	$L__BB1_33;
	setp.lt.f32 	%p21, %f58, 0f00000000;
	mov.u16 	%rs142, %rs78;
	@%p21 bra 	$L__BB1_33;
	cvt.rzi.u32.f32 	%r66, %f58;
	cvt.u16.u32 	%rs82, %r66;
	and.b16  	%rs142, %rs82, 255;
$L__BB1_33:
	// begin inline asm
	{cvt.rn.f16x2.e4m3x2 %r67, %rs142;}

	// end inline asm
	cvt.u16.u32 	%rs84, %r67;
	// begin inline asm
	{  cvt.f32.f16 %f59, %rs84;}

	// end inline asm
	cvt.f64.f32 	%fd12, %f59;
	mov.b32 	%r69, 3;
	st.local.u32 	[%rd1], %r69;
	st.local.f64 	[%rd1+8], %fd12;
	cvta.global.u64 	%rd40, %rd30;
	{ // callseq 11, 0
	.param .b64 param0;
	st.param.b64 	[param0], %rd40;
	.param .b64 param1;
	st.param.b64 	[param1], %rd4;
	.param .b32 retval0;
	call.uni (retval0), 
	vprintf, 
	(
	param0, 
	param1
	);
	ld.param.b32 	%r70, [retval0];
	} // callseq 11
	ld.shared.u8 	%rs85, [_ZZ9cp_kernelP13__nv_bfloat16iE8smem_fp8+4];
	// begin inline asm
	{cvt.rn.f16x2.e4m3x2 %r68, %rs85;}

	// end inline asm
	cvt.u16.u32 	%rs86, %r68;
	// begin inline asm
	{cvt.f32.f16 %f60, %rs86;}

	// end inline asm
	and.b16  	%rs88, %rs85, 127;
	setp.eq.s16 	%p22, %rs88, 127;
	mov.b16 	%rs87, 0;
	mov.u16 	%rs143, %rs87;
	@%p22 bra 	$L__BB1_37;
	setp.gt.f32 	%p23, %f60, 0f437F0000;
	mov.b16 	%rs143, 255;
	@%p23 bra 	$L__BB1_37;
	setp.lt.f32 	%p24, %f60, 0f00000000;
	mov.u16 	%rs143, %rs87;
	@%p24 bra 	$L__BB1_37;
	cvt.rzi.u32.f32 	%r72, %f60;
	cvt.u16.u32 	%rs91, %r72;
	and.b16  	%rs143, %rs91, 255;
$L__BB1_37:
	// begin inline asm
	{cvt.rn.f16x2.e4m3x2 %r73, %rs143;}

	// end inline asm
	cvt.u16.u32 	%rs93, %r73;
	// begin inline asm
	{  cvt.f32.f16 %f61, %rs93;}

	// end inline asm
	cvt.f64.f32 	%fd13, %f61;
	mov.b32 	%r75, 4;
	st.local.u32 	[%rd1], %r75;
	st.local.f64 	[%rd1+8], %fd13;
	cvta.global.u64 	%rd43, %rd30;
	{ // callseq 12, 0
	.param .b64 param0;
	st.param.b64 	[param0], %rd43;
	.param .b64 param1;
	st.param.b64 	[param1], %rd4;
	.param .b32 retval0;
	call.uni (retval0), 
	vprintf, 
	(
	param0, 
	param1
	);
	ld.param.b32 	%r76, [retval0];
	} // callseq 12
	ld.shared.u8 	%rs94, [_ZZ9cp_kernelP13__nv_bfloat16iE8smem_fp8+5];
	// begin inline asm
	{cvt.rn.f16x2.e4m3x2 %r74, %rs94;}

	// end inline asm
	cvt.u16.u32 	%rs95, %r74;
	// begin inline asm
	{cvt.f32.f16 %f62, %rs95;}

	// end inline asm
	and.b16  	%rs97, %rs94, 127;
	setp.eq.s16 	%p25, %rs97, 127;
	mov.b16 	%rs96, 0;
	mov.u16 	%rs144, %rs96;
	@%p25 bra 	$L__BB1_41;
	setp.gt.f32 	%p26, %f62, 0f437F0000;
	mov.b16 	%rs144, 255;
	@%p26 bra 	$L__BB1_41;
	setp.lt.f32 	%p27, %f62, 0f00000000;
	mov.u16 	%rs144, %rs96;
	@%p27 bra 	$L__BB1_41;
	cvt.rzi.u32.f32 	%r78, %f62;
	cvt.u16.u32 	%rs100, %r78;
	and.b16  	%rs144, %rs100, 255;
$L__BB1_41:
	// begin inline asm
	{cvt.rn.f16x2.e4m3x2 %r79, %rs144;}

	// end inline asm
	cvt.u16.u32 	%rs102, %r79;
	// begin inline asm
	{  cvt.f32.f16 %f63, %rs102;}

	// end inline asm
	cvt.f64.f32 	%fd14, %f63;
	mov.b32 	%r81, 5;
	st.local.u32 	[%rd1], %r81;
	st.local.f64 	[%rd1+8], %fd14;
	cvta.global.u64 	%rd46, %rd30;
	{ // callseq 13, 0
	.param .b64 param0;
	st.param.b64 	[param0], %rd46;
	.param .b64 param1;
	st.param.b64 	[param1], %rd4;
	.param .b32 retval0;
	call.uni (retval0), 
	vprintf, 
	(
	param0, 
	param1
	);
	ld.param.b32 	%r82, [retval0];
	} // callseq 13
	ld.shared.u8 	%rs103, [_ZZ9cp_kernelP13__nv_bfloat16iE8smem_fp8+6];
	// begin inline asm
	{cvt.rn.f16x2.e4m3x2 %r80, %rs103;}

	// end inline asm
	cvt.u16.u32 	%rs104, %r80;
	// begin inline asm
	{cvt.f32.f16 %f64, %rs104;}

	// end inline asm
	and.b16  	%rs106, %rs103, 127;
	setp.eq.s16 	%p28, %rs106, 127;
	mov.b16 	%rs105, 0;
	mov.u16 	%rs145, %rs105;
	@%p28 bra 	$L__BB1_45;
	setp.gt.f32 	%p29, %f64, 0f437F0000;
	mov.b16 	%rs145, 255;
	@%p29 bra 	$L__BB1_45;
	setp.lt.f32 	%p30, %f64, 0f00000000;
	mov.u16 	%rs145, %rs105;
	@%p30 bra 	$L__BB1_45;
	cvt.rzi.u32.f32 	%r84, %f64;
	cvt.u16.u32 	%rs109, %r84;
	and.b16  	%rs145, %rs109, 255;
$L__BB1_45:
	// begin inline asm
	{cvt.rn.f16x2.e4m3x2 %r85, %rs145;}

	// end inline asm
	cvt.u16.u32 	%rs111, %r85;
	// begin inline asm
	{  cvt.f32.f16 %f65, %rs111;}

	// end inline asm
	cvt.f64.f32 	%fd15, %f65;
	mov.b32 	%r87, 6;
	st.local.u32 	[%rd1], %r87;
	st.local.f64 	[%rd1+8], %fd15;
	cvta.global.u64 	%rd49, %rd30;
	{ // callseq 14, 0
	.param .b64 param0;
	st.param.b64 	[param0], %rd49;
	.param .b64 param1;
	st.param.b64 	[param1], %rd4;
	.param .b32 retval0;
	call.uni (retval0), 
	vprintf, 
	(
	param0, 
	param1
	);
	ld.param.b32 	%r88, [retval0];
	} // callseq 14
	ld.shared.u8 	%rs112, [_ZZ9cp_kernelP13__nv_bfloat16iE8smem_fp8+7];
	// begin inline asm
	{cvt.rn.f16x2.e4m3x2 %r86, %rs112;}

	// end inline asm
	cvt.u16.u32 	%rs113, %r86;
	// begin inline asm
	{cvt.f32.f16 %f66, %rs113;}

	// end inline asm
	and.b16  	%rs115, %rs112, 127;
	setp.eq.s16 	%p31, %rs115, 127;
	mov.b16 	%rs114, 0;
	mov.u16 	%rs146, %rs114;
	@%p31 bra 	$L__BB1_49;
	setp.gt.f32 	%p32, %f66, 0f437F0000;
	mov.b16 	%rs146, 255;
	@%p32 bra 	$L__BB1_49;
	setp.lt.f32 	%p33, %f66, 0f00000000;
	mov.u16 	%rs146, %rs114;
	@%p33 bra 	$L__BB1_49;
	cvt.rzi.u32.f32 	%r90, %f66;
	cvt.u16.u32 	%rs118, %r90;
	and.b16  	%rs146, %rs118, 255;
$L__BB1_49:
	// begin inline asm
	{cvt.rn.f16x2.e4m3x2 %r91, %rs146;}

	// end inline asm
	cvt.u16.u32 	%rs120, %r91;
	// begin inline asm
	{  cvt.f32.f16 %f67, %rs120;}

	// end inline asm
	cvt.f64.f32 	%fd16, %f67;
	mov.b32 	%r93, 7;
	st.local.u32 	[%rd1], %r93;
	st.local.f64 	[%rd1+8], %fd16;
	cvta.global.u64 	%rd52, %rd30;
	{ // callseq 15, 0
	.param .b64 param0;
	st.param.b64 	[param0], %rd52;
	.param .b64 param1;
	st.param.b64 	[param1], %rd4;
	.param .b32 retval0;
	call.uni (retval0), 
	vprintf, 
	(
	param0, 
	param1
	);
	ld.param.b32 	%r94, [retval0];
	} // callseq 15
	ld.shared.u8 	%rs121, [_ZZ9cp_kernelP13__nv_bfloat16iE8smem_fp8+8];
	// begin inline asm
	{cvt.rn.f16x2.e4m3x2 %r92, %rs121;}

	// end inline asm
	cvt.u16.u32 	%rs122, %r92;
	// begin inline asm
	{cvt.f32.f16 %f68, %rs122;}

	// end inline asm
	and.b16  	%rs124, %rs121, 127;
	setp.eq.s16 	%p34, %rs124, 127;
	mov.b16 	%rs123, 0;
	mov.u16 	%rs147, %rs123;
	@%p34 bra 	$L__BB1_53;
	setp.gt.f32 	%p35, %f68, 0f437F0000;
	mov.b16 	%rs147, 255;
	@%p35 bra 	$L__BB1_53;
	setp.lt.f32 	%p36, %f68, 0f00000000;
	mov.u16 	%rs147, %rs123;
	@%p36 bra 	$L__BB1_53;
	cvt.rzi.u32.f32 	%r96, %f68;
	cvt.u16.u32 	%rs127, %r96;
	and.b16  	%rs147, %rs127, 255;
$L__BB1_53:
	// begin inline asm
	{cvt.rn.f16x2.e4m3x2 %r97, %rs147;}

	// end inline asm
	cvt.u16.u32 	%rs129, %r97;
	// begin inline asm
	{  cvt.f32.f16 %f69, %rs129;}

	// end inline asm
	cvt.f64.f32 	%fd17, %f69;
	mov.b32 	%r99, 8;
	st.local.u32 	[%rd1], %r99;
	st.local.f64 	[%rd1+8], %fd17;
	cvta.global.u64 	%rd55, %rd30;
	{ // callseq 16, 0
	.param .b64 param0;
	st.param.b64 	[param0], %rd55;
	.param .b64 param1;
	st.param.b64 	[param1], %rd4;
	.param .b32 retval0;
	call.uni (retval0), 
	vprintf, 
	(
	param0, 
	param1
	);
	ld.param.b32 	%r100, [retval0];
	} // callseq 16
	ld.shared.u8 	%rs130, [_ZZ9cp_kernelP13__nv_bfloat16iE8smem_fp8+9];
	// begin inline asm
	{cvt.rn.f16x2.e4m3x2 %r98, %rs130;}

	// end inline asm
	cvt.u16.u32 	%rs131, %r98;
	// begin inline asm
	{cvt.f32.f16 %f70, %rs131;}

	// end inline asm
	and.b16  	%rs133, %rs130, 127;
	setp.eq.s16 	%p37, %rs133, 127;
	mov.b16 	%rs132, 0;
	mov.u16 	%rs148, %rs132;
	@%p37 bra 	$L__BB1_57;
	setp.gt.f32 	%p38, %f70, 0f437F0000;
	mov.b16 	%rs148, 255;
	@%p38 bra 	$L__BB1_57;
	setp.lt.f32 	%p39, %f70, 0f00000000;
	mov.u16 	%rs148, %rs132;
	@%p39 bra 	$L__BB1_57;
	cvt.rzi.u32.f32 	%r102, %f70;
	cvt.u16.u32 	%rs136, %r102;
	and.b16  	%rs148, %rs136, 255;
$L__BB1_57:
	// begin inline asm
	{cvt.rn.f16x2.e4m3x2 %r103, %rs148;}

	// end inline asm
	cvt.u16.u32 	%rs138, %r103;
	// begin inline asm
	{  cvt.f32.f16 %f71, %rs138;}

	// end inline asm
	cvt.f64.f32 	%fd18, %f71;
	mov.b32 	%r104, 9;
	st.local.u32 	[%rd1], %r104;
	st.local.f64 	[%rd1+8], %fd18;
	cvta.global.u64 	%rd58, %rd30;
	{ // callseq 17, 0
	.param .b64 param0;
	st.param.b64 	[param0], %rd58;
	.param .b64 param1;
	st.param.b64 	[param1], %rd4;
	.param .b32 retval0;
	call.uni (retval0), 
	vprintf, 
	(
	param0, 
	param1
	);
	ld.param.b32 	%r105, [retval0];
	} // callseq 17
$L__BB1_58:
	ret;

}


// ===== COMPILED SASS (sm_100) =====

	.target	sm_100

	.elftype	@"ET_EXEC"


//--------------------- .note.nv.tkinfo           --------------------------
	.section	.note.nv.tkinfo,"",@"SHT_NOTE"
	.sectionflags	@"SHF_NOTE_NV_TKINFO"
	.tkinfo
        /*0018*/ 	.word	0x00000002
        /*0030*/ 	.string	""
        /*0030*/ 	.string	"ptxas"
        /*0030*/ 	.string	"Cuda compilation tools, release 13.0, V13.0.88"
        /*0030*/ 	.string	"Build cuda_13.0.r13.0/compiler.36424714_0"
        /*0030*/ 	.string	"-arch sm_100 -m 64 "



//--------------------- .note.nv.cuinfo           --------------------------
	.section	.note.nv.cuinfo,"",@"SHT_NOTE"
	.sectionflags	@"SHF_NOTE_NV_CUINFO"
        /*0018*/ 	.short	0x0002
        /*001a*/ 	.short	0x0064
        /*001c*/ 	.short	0x0082
	.zero		2


//--------------------- .nv.info                  --------------------------
	.section	.nv.info,"",@"SHT_CUDA_INFO"
	.align	4


	//----- nvinfo : EIATTR_REGCOUNT
	.align		4
        /*0000*/ 	.byte	0x04, 0x2f
        /*0002*/ 	.short	(.L_3 - .L_2)
	.align		4
.L_2:
        /*0004*/ 	.word	index@(_Z16init_data_kernelP13__nv_bfloat16i)
        /*0008*/ 	.word	0x00000016


	//----- nvinfo : EIATTR_FRAME_SIZE
	.align		4
.L_3:
        /*000c*/ 	.byte	0x04, 0x11
        /*000e*/ 	.short	(.L_5 - .L_4)
	.align		4
.L_4:
        /*0010*/ 	.word	index@(_Z16init_data_kernelP13__nv_bfloat16i)
        /*0014*/ 	.word	0x00000000


	//----- nvinfo : EIATTR_REGCOUNT
	.align		4
.L_5:
        /*0018*/ 	.byte	0x04, 0x2f
        /*001a*/ 	.short	(.L_7 - .L_6)
	.align		4
.L_6:
        /*001c*/ 	.word	index@(_Z9cp_kernelP13__nv_bfloat16i)
        /*0020*/ 	.word	0x0000001c


	//----- nvinfo : EIATTR_FRAME_SIZE
	.align		4
.L_7:
        /*0024*/ 	.byte	0x04, 0x11
        /*0026*/ 	.short	(.L_9 - .L_8)
	.align		4
.L_8:
        /*0028*/ 	.word	index@(_Z9cp_kernelP13__nv_bfloat16i)
        /*002c*/ 	.word	0x00000010


	//----- nvinfo : EIATTR_MIN_STACK_SIZE
	.align		4
.L_9:
        /*0030*/ 	.byte	0x04, 0x12
        /*0032*/ 	.short	(.L_11 - .L_10)
	.align		4
.L_10:
        /*0034*/ 	.word	index@(_Z9cp_kernelP13__nv_bfloat16i)
        /*0038*/ 	.word	0x00000010


	//----- nvinfo : EIATTR_MIN_STACK_SIZE
	.align		4
.L_11:
        /*003c*/ 	.byte	0x04, 0x12
        /*003e*/ 	.short	(.L_13 - .L_12)
	.align		4
.L_12:
        /*0040*/ 	.word	index@(_Z16init_data_kernelP13__nv_bfloat16i)
        /*0044*/ 	.word	0x00000000
.L_13:


//--------------------- .nv.compat                --------------------------
	.section	.nv.compat,"",@"SHT_CUDA_COMPAT_INFO"
	.align	4
        /*0000*/ 	.byte	0x02, 0x09, 0x00, 0x00, 0x02, 0x02, 0x02, 0x00, 0x02, 0x05, 0x05, 0x00, 0x03, 0x07, 0x01, 0x01
        /*0010*/ 	.byte	0x02, 0x03, 0x00, 0x00, 0x02, 0x06, 0x01, 0x00, 0x04, 0x0b, 0x08, 0x00, 0x01, 0x00, 0x00, 0x00
        /*0020*/ 	.byte	0x00, 0x00, 0x00, 0x00


//--------------------- .nv.info._Z9cp_kernelP13__nv_bfloat16i --------------------------
	.section	.nv.info._Z9cp_kernelP13__nv_bfloat16i,"",@"SHT_CUDA_INFO"
	.sectionflags	@""
	.align	4


	//----- nvinfo : EIATTR_CUDA_API_VERSION
	.align		4
        /*0000*/ 	.byte	0x04, 0x37
        /*0002*/ 	.short	(.L_15 - .L_14)
.L_14:
        /*0004*/ 	.word	0x00000082


	//----- nvinfo : EIATTR_KPARAM_INFO
	.align		4
.L_15:
        /*0008*/ 	.byte	0x04, 0x17
        /*000a*/ 	.short	(.L_17 - .L_16)
.L_16:
        /*000c*/ 	.word	0x00000000
        /*0010*/ 	.short	0x0001
        /*0012*/ 	.short	0x0008
        /*0014*/ 	.byte	0x00, 0xf0, 0x11, 0x00


	//----- nvinfo : EIATTR_KPARAM_INFO
	.align		4
.L_17:
        /*0018*/ 	.byte	0x04, 0x17
        /*001a*/ 	.short	(.L_19 - .L_18)
.L_18:
        /*001c*/ 	.word	0x00000000
        /*0020*/ 	.short	0x0000
        /*0022*/ 	.short	0x0000
        /*0024*/ 	.byte	0x00, 0xf5, 0x21, 0x00


	//----- nvinfo : EIATTR_SPARSE_MMA_MASK
	.align		4
.L_19:
        /*0028*/ 	.byte	0x03, 0x50
        /*002a*/ 	.short	0x0000


	//----- nvinfo : EIATTR_MAXREG_COUNT
	.align		4
        /*002c*/ 	.byte	0x03, 0x1b
        /*002e*/ 	.short	0x00ff


	//----- nvinfo : EIATTR_NUM_BARRIERS
	.align		4
        /*0030*/ 	.byte	0x02, 0x4c
        /*0032*/ 	.byte	0x01
	.zero		1


	//----- nvinfo : EIATTR_EXTERNS
	.align		4
        /*0034*/ 	.byte	0x04, 0x0f
        /*0036*/ 	.short	(.L_21 - .L_20)


	//   ....[0]....
	.align		4
.L_20:
        /*0038*/ 	.word	index@(vprintf)


	//----- nvinfo : EIATTR_MERCURY_ISA_VERSION
	.align		4
.L_21:
        /*003c*/ 	.byte	0x03, 0x5f
        /*003e*/ 	.short	0x0101


	//----- nvinfo : EIATTR_VRC_CTA_INIT_COUNT
	.align		4
        /*0040*/ 	.byte	0x02, 0x4a
	.zero		1
	.zero		1


	//----- nvinfo : EIATTR_SYSCALL_OFFSETS
	.align		4
        /*0044*/ 	.byte	0x04, 0x46
        /*0046*/ 	.short	(.L_23 - .L_22)


	//   ....[0]....
.L_22:
        /*0048*/ 	.word	0x00000280


	//   ....[1]....
        /*004c*/ 	.word	0x000003c0


	//   ....[2]....
        /*0050*/ 	.word	0x00000520


	//   ....[3]....
        /*0054*/ 	.word	0x00000670


	//   ....[4]....
        /*0058*/ 	.word	0x000007a0


	//   ....[5]....
        /*005c*/ 	.word	0x000008e0


	//   ....[6]....
        /*0060*/ 	.word	0x00000a40


	//   ....[7]....
        /*0064*/ 	.word	0x00000b80


	//   ....[8]....
        /*0068*/ 	.word	0x00000e00


	//   ....[9]....
        /*006c*/ 	.word	0x00001010


	//   ....[10]....
        /*0070*/ 	.word	0x00001220


	//   ....[11]....
        /*0074*/ 	.word	0x00001430


	//   ....[12]....
        /*0078*/ 	.word	0x00001640


	//   ....[13]....
        /*007c*/ 	.word	0x00001850


	//   ....[14]....
        /*0080*/ 	.word	0x00001a60


	//   ....[15]....
        /*0084*/ 	.word	0x00001c70


	//   ....[16]....
        /*0088*/ 	.word	0x00001e80


	//   ....[17]....
        /*008c*/ 	.word	0x00002090


	//----- nvinfo : EIATTR_EXIT_INSTR_OFFSETS
	.align		4
.L_23:
        /*0090*/ 	.byte	0x04, 0x1c
        /*0092*/ 	.short	(.L_25 - .L_24)


	//   ....[0]....
.L_24:
        /*0094*/ 	.word	0x00000c20


	//   ....[1]....
        /*0098*/ 	.word	0x000020a0


	//----- nvinfo : EIATTR_CRS_STACK_SIZE
	.align		4
.L_25:
        /*009c*/ 	.byte	0x04, 0x1e
        /*009e*/ 	.short	(.L_27 - .L_26)
.L_26:
        /*00a0*/ 	.word	0x00000000


	//----- nvinfo : EIATTR_CBANK_PARAM_SIZE
	.align		4
.L_27:
        /*00a4*/ 	.byte	0x03, 0x19
        /*00a6*/ 	.short	0x000c


	//----- nvinfo : EIATTR_PARAM_CBANK
	.align		4
        /*00a8*/ 	.byte	0x04, 0x0a
        /*00aa*/ 	.short	(.L_29 - .L_28)
	.align		4
.L_28:
        /*00ac*/ 	.word	index@(.nv.constant0._Z9cp_kernelP13__nv_bfloat16i)
        /*00b0*/ 	.short	0x0380
        /*00b2*/ 	.short	0x000c


	//----- nvinfo : EIATTR_SW_WAR
	.align		4
.L_29:
        /*00b4*/ 	.byte	0x04, 0x36
        /*00b6*/ 	.short	(.L_31 - .L_30)
.L_30:
        /*00b8*/ 	.word	0x00000008
.L_31:


//--------------------- .nv.info._Z16init_data_kernelP13__nv_bfloat16i --------------------------
	.section	.nv.info._Z16init_data_kernelP13__nv_bfloat16i,"",@"SHT_CUDA_INFO"
	.sectionflags	@""
	.align	4


	//----- nvinfo : EIATTR_CUDA_API_VERSION
	.align		4
        /*0000*/ 	.byte	0x04, 0x37
        /*0002*/ 	.short	(.L_33 - .L_32)
.L_32:
        /*0004*/ 	.word	0x00000082


	//----- nvinfo : EIATTR_KPARAM_INFO
	.align		4
.L_33:
        /*0008*/ 	.byte	0x04, 0x17
        /*000a*/ 	.short	(.L_35 - .L_34)
.L_34:
        /*000c*/ 	.word	0x00000000
        /*0010*/ 	.short	0x0001
        /*0012*/ 	.short	0x0008
        /*0014*/ 	.byte	0x00, 0xf0, 0x11, 0x00


	//----- nvinfo : EIATTR_KPARAM_INFO
	.align		4
.L_35:
        /*0018*/ 	.byte	0x04, 0x17
        /*001a*/ 	.short	(.L_37 - .L_36)
.L_36:
        /*001c*/ 	.word	0x00000000
        /*0020*/ 	.short	0x0000
        /*0022*/ 	.short	0x0000
        /*0024*/ 	.byte	0x00, 0xf5, 0x21, 0x00


	//----- nvinfo : EIATTR_SPARSE_MMA_MASK
	.align		4
.L_37:
        /*0028*/ 	.byte	0x03, 0x50
        /*002a*/ 	.short	0x0000


	//----- nvinfo : EIATTR_MAXREG_COUNT
	.align		4
        /*002c*/ 	.byte	0x03, 0x1b
        /*002e*/ 	.short	0x00ff


	//----- nvinfo : EIATTR_MERCURY_ISA_VERSION
	.align		4
        /*0030*/ 	.byte	0x03, 0x5f
        /*0032*/ 	.short	0x0101


	//----- nvinfo : EIATTR_VRC_CTA_INIT_COUNT
	.align		4
        /*0034*/ 	.byte	0x02, 0x4a
	.zero		1
	.zero		1


	//----- nvinfo : EIATTR_EXIT_INSTR_OFFSETS
	.align		4
        /*0038*/ 	.byte	0x04, 0x1c
        /*003a*/ 	.short	(.L_39 - .L_38)


	//   ....[0]....
.L_38:
        /*003c*/ 	.word	0x000002f0


	//   ....[1]....
        /*0040*/ 	.word	0x000004b0


	//----- nvinfo : EIATTR_CRS_STACK_SIZE
	.align		4
.L_39:
        /*0044*/ 	.byte	0x04, 0x1e
        /*0046*/ 	.short	(.L_41 - .L_40)
.L_40:
        /*0048*/ 	.word	0x00000000


	//----- nvinfo : EIATTR_CBANK_PARAM_SIZE
	.align		4
.L_41:
        /*004c*/ 	.byte	0x03, 0x19
        /*004e*/ 	.short	0x000c


	//----- nvinfo : EIATTR_PARAM_CBANK
	.align		4
        /*0050*/ 	.byte	0x04, 0x0a
        /*0052*/ 	.short	(.L_43 - .L_42)
	.align		4
.L_42:
        /*0054*/ 	.word	index@(.nv.constant0._Z16init_data_kernelP13__nv_bfloat16i)
        /*0058*/ 	.short	0x0380
        /*005a*/ 	.short	0x000c


	//----- nvinfo : EIATTR_SW_WAR
	.align		4
.L_43:
        /*005c*/ 	.byte	0x04, 0x36
        /*005e*/ 	.short	(.L_45 - .L_44)
.L_44:
        /*0060*/ 	.word	0x00000008
.L_45:


//--------------------- .nv.callgraph             --------------------------
	.section	.nv.callgraph,"",@"SHT_CUDA_CALLGRAPH"
	.align	4
	.sectionentsize	8
	.align		4
        /*0000*/ 	.word	0x00000000
	.align		4
        /*0004*/ 	.word	0xffffffff
	.align		4
        /*0008*/ 	.word	index@(_Z9cp_kernelP13__nv_bfloat16i)
	.align		4
        /*000c*/ 	.word	index@(vprintf)
	.align		4
        /*0010*/ 	.word	0x00000000
	.align		4
        /*0014*/ 	.word	0xfffffffe
	.align		4
        /*0018*/ 	.word	0x00000000
	.align		4
        /*001c*/ 	.word	0xfffffffd
	.align		4
        /*0020*/ 	.word	0x00000000
	.align		4
        /*0024*/ 	.word	0xfffffffc


//--------------------- .nv.constant4             --------------------------
	.section	.nv.constant4,"a",@progbits
	.align	8
	.align		8
.nv.constant4:
        /*0000*/ 	.dword	vprintf
	.align		8
        /*0008*/ 	.dword	$str
	.align		8
        /*0010*/ 	.dword	$str$1


//--------------------- .text._Z9cp_kernelP13__nv_bfloat16i --------------------------
	.section	.text._Z9cp_kernelP13__nv_bfloat16i,"ax",@progbits
	.align	128
        .global         _Z9cp_kernelP13__nv_bfloat16i
        .type           _Z9cp_kernelP13__nv_bfloat16i,@function
        .size           _Z9cp_kernelP13__nv_bfloat16i,(.L_x_41 - _Z9cp_kernelP13__nv_bfloat16i)
        .other          _Z9cp_kernelP13__nv_bfloat16i,@"STO_CUDA_ENTRY STV_DEFAULT"
_Z9cp_kernelP13__nv_bfloat16i:
.text._Z9cp_kernelP13__nv_bfloat16i:
[----:B------:R-:W1:Y:S01]  /*0000*/  LDC R1, c[0x0][0x37c] ;  /* 0x0000df00ff017b82 */ /* 0x000e620000000800 */
[----:B------:R-:W2:Y:S07]  /*0010*/  S2R R23, SR_TID.X ;  /* 0x0000000000177919 */ /* 0x000eae0000002100 */
[----:B------:R-:W3:Y:S01]  /*0020*/  S2UR UR5, SR_CgaCtaId ;  /* 0x00000000000579c3 */ /* 0x000ee20000008800 */
[----:B------:R-:W4:Y:S01]  /*0030*/  LDCU.64 UR6, c[0x0][0x358] ;  /* 0x00006b00ff0677ac */ /* 0x000f220008000a00 */
[----:B-1----:R-:W-:Y:S01]  /*0040*/  VIADD R1, R1, 0xfffffff0 ;  /* 0xfffffff001017836 */ /* 0x002fe20000000000 */
[----:B------:R-:W-:Y:S01]  /*0050*/  BSSY.RECONVERGENT B6, `(.L_x_0) ;  /* 0x0000024000067945 */ /* 0x000fe20003800200 */
[----:B------:R-:W-:-:S04]  /*0060*/  UMOV UR4, 0x400 ;  /* 0x0000040000047882 */ /* 0x000fc80000000000 */
[----:B------:R-:W1:Y:S01]  /*0070*/  LDC.64 R2, c[0x0][0x380] ;  /* 0x0000e000ff027b82 */ /* 0x000e620000000a00 */
[----:B---3--:R-:W-:Y:S01]  /*0080*/  ULEA UR4, UR5, UR4, 0x18 ;  /* 0x0000000405047291 */ /* 0x008fe2000f8ec0ff */
[----:B------:R-:W3:Y:S01]  /*0090*/  LDCU UR5, c[0x0][0x2fc] ;  /* 0x00005f80ff0577ac */ /* 0x000ee20008000800 */
[----:B--2---:R-:W-:-:S04]  /*00a0*/  IMAD.SHL.U32 R24, R23, 0x8, RZ ;  /* 0x0000000817187824 */ /* 0x004fc800078e00ff */
[----:B------:R-:W-:Y:S01]  /*00b0*/  LEA R5, R23, UR4, 0x4 ;  /* 0x0000000417057c11 */ /* 0x000fe2000f8e20ff */
[----:B-1----:R-:W-:-:S04]  /*00c0*/  IMAD.WIDE.U32 R2, R24, 0x2, R2 ;  /* 0x0000000218027825 */ /* 0x002fc800078e0002 */
[----:B------:R-:W1:Y:S01]  /*00d0*/  LDCU UR4, c[0x0][0x2f8] ;  /* 0x00005f00ff0477ac */ /* 0x000e620008000800 */
[----:B------:R-:W-:Y:S01]  /*00e0*/  @!PT LDS RZ, [RZ] ;  /* 0x00000000fffff984 */ /* 0x000fe20000000800 */
[----:B------:R-:W-:Y:S01]  /*00f0*/  @!PT LDS RZ, [RZ] ;  /* 0x00000000fffff984 */ /* 0x000fe20000000800 */
[----:B------:R-:W-:Y:S01]  /*0100*/  @!PT LDS RZ, [RZ] ;  /* 0x00000000fffff984 */ /* 0x000fe20000000800 */
[----:B----4-:R3:W-:Y:S01]  /*0110*/  LDGSTS.E.BYPASS.128 [R5], desc[UR6][R2.64] ;  /* 0x0000000002057fae */ /* 0x0107e2000b981806 */
[----:B------:R-:W2:Y:S03]  /*0120*/  S2UR UR6, SR_CTAID.X ;  /* 0x00000000000679c3 */ /* 0x000ea60000002500 */
[----:B------:R-:W0:Y:S01]  /*0130*/  LDGDEPBAR ;  /* 0x00000000000079af */ /* 0x000e220000000000 */
[----:B-1----:R-:W-:-:S05]  /*0140*/  IADD3 R22, P1, PT, R1, UR4, RZ ;  /* 0x0000000401167c10 */ /* 0x002fca000ff3e0ff */
[----:B---3--:R-:W-:Y:S01]  /*0150*/  IMAD.X R2, RZ, RZ, UR5, P1 ;  /* 0x00000005ff027e24 */ /* 0x008fe200088e06ff */
[----:B--2---:R-:W-:Y:S01]  /*0160*/  LOP3.LUT P0, R23, R23, UR6, RZ, 0xfc, !PT ;  /* 0x0000000617177c12 */ /* 0x004fe2000f80fcff */
[----:B------:R-:W-:-:S04]  /*0170*/  DEPBAR.LE SB0, 0x0 ;  /* 0x000080000000791a */ /* 0x000fc80000000000 */
[----:B------:R-:W1:Y:S02]  /*0180*/  LDS.128 R16, [R5] ;  /* 0x0000000005107984 */ /* 0x000e640000000c00 */
[C---:B-1----:R-:W-:Y:S01]  /*0190*/  IMAD.U32 R0, R16.reuse, 0x10000, RZ ;  /* 0x0001000010007824 */ /* 0x042fe200078e00ff */
[----:B------:R-:W-:-:S03]  /*01a0*/  PRMT R16, R16, 0x7632, R16 ;  /* 0x0000763210107816 */ /* 0x000fc60000000010 */
[----:B------:R-:W-:-:S05]  /*01b0*/  FMUL R0, R0, 0.5 ;  /* 0x3f00000000007820 */ /* 0x000fca0000400000 */
[----:B------:R-:W-:Y:S01]  /*01c0*/  F2FP.SATFINITE.E4M3.F32.PACK_AB_MERGE_C R25, RZ, R0, RZ ;  /* 0x00000000ff19723e */ /* 0x000fe200048070ff */
[----:B------:R-:W-:Y:S06]  /*01d0*/  @P0 BRA `(.L_x_1) ;  /* 0x00000000002c0947 */ /* 0x000fec0003800000 */
[----:B------:R-:W1:Y:S01]  /*01e0*/  F2F.F64.F32 R10, R0 ;  /* 0x00000000000a7310 */ /* 0x000e620000201800 */
[----:B------:R-:W-:Y:S01]  /*01f0*/  MOV R8, 0x0 ;  /* 0x0000000000087802 */ /* 0x000fe20000000f00 */
[----:B------:R-:W2:Y:S01]  /*0200*/  LDCU.64 UR4, c[0x4][0x8] ;  /* 0x01000100ff0477ac */ /* 0x000ea20008000a00 */
[----:B------:R-:W-:Y:S02]  /*0210*/  IMAD.MOV.U32 R6, RZ, RZ, R22 ;  /* 0x000000ffff067224 */ /* 0x000fe400078e0016 */
[----:B------:R-:W-:Y:S02]  /*0220*/  IMAD.MOV.U32 R7, RZ, RZ, R2 ;  /* 0x000000ffff077224 */ /* 0x000fe400078e0002 */
[----:B------:R-:W3:Y:S01]  /*0230*/  LDC.64 R8, c[0x4][R8] ;  /* 0x0100000008087b82 */ /* 0x000ee20000000a00 */
[----:B-1----:R1:W-:Y:S01]  /*0240*/  STL.64 [R1], R10 ;  /* 0x0000000a01007387 */ /* 0x0023e20000100a00 */
[----:B--2---:R-:W-:Y:S02]  /*0250*/  IMAD.U32 R4, RZ, RZ, UR4 ;  /* 0x00000004ff047e24 */ /* 0x004fe4000f8e00ff */
[----:B------:R-:W-:-:S07]  /*0260*/  IMAD.U32 R5, RZ, RZ, UR5 ;  /* 0x00000005ff057e24 */ /* 0x000fce000f8e00ff */
[----:B------:R-:W-:-:S07]  /*0270*/  LEPC R20, `(.L_x_1) ;  /* 0x000000001014794e */ /* 0x000fce0000000000 */
[----:B-1-3--:R-:W-:Y:S05]  /*0280*/  CALL.ABS.NOINC R8 ;  /* 0x0000000008007343 */ /* 0x00afea0003c00000 */
.L_x_1:
[----:B------:R-:W-:Y:S05]  /*0290*/  BSYNC.RECONVERGENT B6 ;  /* 0x0000000000067941 */ /* 0x000fea0003800200 */
.L_x_0:
[----:B------:R-:W-:Y:S01]  /*02a0*/  ISETP.NE.AND P0, PT, R23, RZ, PT ;  /* 0x000000ff1700720c */ /* 0x000fe20003f05270 */
[----:B------:R-:W-:Y:S01]  /*02b0*/  IMAD.U32 R0, R16, 0x10000, RZ ;  /* 0x0001000010007824 */ /* 0x000fe200078e00ff */
[----:B------:R-:W-:Y:S01]  /*02c0*/  LOP3.LUT R25, R25, 0xff, RZ, 0xc0, !PT ;  /* 0x000000ff19197812 */ /* 0x000fe200078ec0ff */
[----:B------:R-:W-:Y:S02]  /*02d0*/  BSSY.RECONVERGENT B6, `(.L_x_2) ;  /* 0x0000010000067945 */ /* 0x000fe40003800200 */
[----:B------:R-:W-:-:S05]  /*02e0*/  FMUL R0, R0, 0.5 ;  /* 0x3f00000000007820 */ /* 0x000fca0000400000 */
[----:B------:R-:W-:-:S05]  /*02f0*/  F2FP.SATFINITE.E4M3.F32.PACK_AB_MERGE_C R16, RZ, R0, RZ ;  /* 0x00000000ff10723e */ /* 0x000fca00048070ff */
[----:B------:R-:W-:Y:S01]  /*0300*/  IMAD R16, R16, 0x100, R25 ;  /* 0x0000010010107824 */ /* 0x000fe200078e0219 */
        /* <DEDUP_REMOVED lines=12> */
.L_x_3:
[----:B------:R-:W-:Y:S05]  /*03d0*/  BSYNC.RECONVERGENT B6 ;  /* 0x0000000000067941 */ /* 0x000fea0003800200 */
.L_x_2:
[----:B------:R-:W-:Y:S01]  /*03e0*/  IMAD.U32 R0, R17, 0x10000, RZ ;  /* 0x0001000011007824 */ /* 0x000fe200078e00ff */
[----:B------:R-:W-:Y:S01]  /*03f0*/  ISETP.NE.AND P0, PT, R23, RZ, PT ;  /* 0x000000ff1700720c */ /* 0x000fe20003f05270 */
[----:B------:R-:W-:Y:S01]  /*0400*/  BSSY.RECONVERGENT B6, `(.L_x_4) ;  /* 0x0000013000067945 */ /* 0x000fe20003800200 */
[----:B------:R-:W-:Y:S01]  /*0410*/  PRMT R17, R17, 0x7632, R17 ;  /* 0x0000763211117816 */ /* 0x000fe20000000011 */
[----:B------:R-:W-:-:S05]  /*0420*/  FMUL R0, R0, 0.5 ;  /* 0x3f00000000007820 */ /* 0x000fca0000400000 */
[----:B------:R-:W-:-:S05]  /*0430*/  F2FP.SATFINITE.E4M3.F32.PACK_AB_MERGE_C R3, RZ, R0, RZ ;  /* 0x00000000ff03723e */ /* 0x000fca00048070ff */
[----:B------:R-:W-:-:S05]  /*0440*/  IMAD.U32 R3, R3, 0x10000, RZ ;  /* 0x0001000003037824 */ /* 0x000fca00078e00ff */
[----:B------:R-:W-:-:S04]  /*0450*/  LOP3.LUT R3, R3, 0xff0000, RZ, 0xc0, !PT ;  /* 0x00ff000003037812 */ /* 0x000fc800078ec0ff */
[----:B------:R-:W-:Y:S01]  /*0460*/  LOP3.LUT R16, R3, 0xffff, R16, 0xf8, !PT ;  /* 0x0000ffff03107812 */ /* 0x000fe200078ef810 */
        /* <DEDUP_REMOVED lines=12> */
.L_x_5:
[----:B------:R-:W-:Y:S05]  /*0530*/  BSYNC.RECONVERGENT B6 ;  /* 0x0000000000067941 */ /* 0x000fea0003800200 */
.L_x_4:
[----:B------:R-:W-:Y:S01]  /*0540*/  IMAD.U32 R0, R17, 0x10000, RZ ;  /* 0x0001000011007824 */ /* 0x000fe200078e00ff */
[----:B------:R-:W-:Y:S01]  /*0550*/  ISETP.NE.AND P0, PT, R23, RZ, PT ;  /* 0x000000ff1700720c */ /* 0x000fe20003f05270 */
[----:B------:R-:W-:Y:S02]  /*0560*/  BSSY.RECONVERGENT B6, `(.L_x_6) ;  /* 0x0000012000067945 */ /* 0x000fe40003800200 */
[----:B------:R-:W-:-:S05]  /*0570*/  FMUL R0, R0, 0.5 ;  /* 0x3f00000000007820 */ /* 0x000fca0000400000 */
[----:B------:R-:W-:-:S04]  /*0580*/  F2FP.SATFINITE.E4M3.F32.PACK_AB_MERGE_C R3, RZ, R0, RZ ;  /* 0x00000000ff03723e */ /* 0x000fc800048070ff */
[----:B------:R-:W-:-:S05]  /*0590*/  LOP3.LUT R3, R3, 0xffff, RZ, 0xc0, !PT ;  /* 0x0000ffff03037812 */ /* 0x000fca00078ec0ff */
[----:B------:R-:W-:-:S05]  /*05a0*/  IMAD.SHL.U32 R3, R3, 0x1000000, RZ ;  /* 0x0100000003037824 */ /* 0x000fca00078e00ff */
[----:B------:R-:W-:Y:S01]  /*05b0*/  LOP3.LUT R16, R16, R3, RZ, 0xfc, !PT ;  /* 0x0000000310107212 */ /* 0x000fe200078efcff */
[----:B------:R-:W-:Y:S06]  /*05c0*/  @P0 BRA `(.L_x_7) ;  /* 0x00000000002c0947 */ /* 0x000fec0003800000 */
[----:B------:R-:W1:Y:S01]  /*05d0*/  F2F.F64.F32 R8, R0 ;  /* 0x0000000000087310 */ /* 0x000e620000201800 */
[----:B------:R-:W-:Y:S01]  /*05e0*/  MOV R3, 0x0 ;  /* 0x0000000000037802 */ /* 0x000fe20000000f00 */
[----:B------:R-:W2:Y:S01]  /*05f0*/  LDCU.64 UR4, c[0x4][0x8] ;  /* 0x01000100ff0477ac */ /* 0x000ea20008000a00 */
[----:B------:R-:W-:Y:S02]  /*0600*/  IMAD.MOV.U32 R6, RZ, RZ, R22 ;  /* 0x000000ffff067224 */ /* 0x000fe400078e0016 */
[----:B------:R3:W4:Y:S01]  /*0610*/  LDC.64 R10, c[0x4][R3] ;  /* 0x01000000030a7b82 */ /* 0x0007220000000a00 */
[----:B------:R-:W-:Y:S01]  /*0620*/  IMAD.MOV.U32 R7, RZ, RZ, R2 ;  /* 0x000000ffff077224 */ /* 0x000fe200078e0002 */
[----:B-1----:R3:W-:Y:S01]  /*0630*/  STL.64 [R1], R8 ;  /* 0x0000000801007387 */ /* 0x0027e20000100a00 */
[----:B--2---:R-:W-:Y:S02]  /*0640*/  IMAD.U32 R4, RZ, RZ, UR4 ;  /* 0x00000004ff047e24 */ /* 0x004fe4000f8e00ff */
[----:B------:R-:W-:-:S07]  /*0650*/  IMAD.U32 R5, RZ, RZ, UR5 ;  /* 0x00000005ff057e24 */ /* 0x000fce000f8e00ff */
[----:B------:R-:W-:-:S07]  /*0660*/  LEPC R20, `(.L_x_7) ;  /* 0x000000001014794e */ /* 0x000fce0000000000 */
[----:B---34-:R-:W-:Y:S05]  /*0670*/  CALL.ABS.NOINC R10 ;  /* 0x000000000a007343 */ /* 0x018fea0003c00000 */
.L_x_7:
[----:B------:R-:W-:Y:S05]  /*0680*/  BSYNC.RECONVERGENT B6 ;  /* 0x0000000000067941 */ /* 0x000fea0003800200 */
.L_x_6:
[----:B------:R-:W-:Y:S01]  /*0690*/  ISETP.NE.AND P0, PT, R23, RZ, PT ;  /* 0x000000ff1700720c */ /* 0x000fe20003f05270 */
[C---:B------:R-:W-:Y:S01]  /*06a0*/  IMAD.U32 R0, R18.reuse, 0x10000, RZ ;  /* 0x0001000012007824 */ /* 0x040fe200078e00ff */
[----:B------:R-:W-:Y:S01]  /*06b0*/  BSSY.RECONVERGENT B6, `(.L_x_8) ;  /* 0x0000010000067945 */ /* 0x000fe20003800200 */
[----:B------:R-:W-:Y:S02]  /*06c0*/  PRMT R18, R18, 0x7632, R18 ;  /* 0x0000763212127816 */ /* 0x000fe40000000012 */
[----:B------:R-:W-:-:S05]  /*06d0*/  FMUL R0, R0, 0.5 ;  /* 0x3f00000000007820 */ /* 0x000fca0000400000 */
[----:B------:R-:W-:-:S03]  /*06e0*/  F2FP.SATFINITE.E4M3.F32.PACK_AB_MERGE_C R17, RZ, R0, RZ ;  /* 0x00000000ff11723e */ /* 0x000fc600048070ff */
[----:B------:R-:W-:Y:S05]  /*06f0*/  @P0 BRA `(.L_x_9) ;  /* 0x00000000002c0947 */ /* 0x000fea0003800000 */
        /* <DEDUP_REMOVED lines=11> */
.L_x_9:
[----:B------:R-:W-:Y:S05]  /*07b0*/  BSYNC.RECONVERGENT B6 ;  /* 0x0000000000067941 */ /* 0x000fea0003800200 */
.L_x_8:
        /* <DEDUP_REMOVED lines=19> */
.L_x_11:
[----:B------:R-:W-:Y:S05]  /*08f0*/  BSYNC.RECONVERGENT B6 ;  /* 0x0000000000067941 */ /* 0x000fea0003800200 */
.L_x_10:
        /* <DEDUP_REMOVED lines=21> */
.L_x_13:
[----:B------:R-:W-:Y:S05]  /*0a50*/  BSYNC.RECONVERGENT B6 ;  /* 0x0000000000067941 */ /* 0x000fea0003800200 */
.L_x_12:
[----:B------:R-:W-:Y:S01]  /*0a60*/  IMAD.U32 R0, R19, 0x10000, RZ ;  /* 0x0001000013007824 */ /* 0x000fe200078e00ff */
[----:B------:R-:W-:-:S03]  /*0a70*/  ISETP.NE.AND P0, PT, R23, RZ, PT ;  /* 0x000000ff1700720c */ /* 0x000fc60003f05270 */
        /* <DEDUP_REMOVED lines=17> */
.L_x_14:
[----:B------:R-:W1:Y:S01]  /*0b90*/  S2R R5, SR_CgaCtaId ;  /* 0x0000000000057919 */ /* 0x000e620000008800 */
[----:B------:R-:W-:Y:S01]  /*0ba0*/  MOV R4, 0x400 ;  /* 0x0000040000047802 */ /* 0x000fe20000000f00 */
[----:B------:R-:W-:Y:S05]  /*0bb0*/  WARPSYNC.ALL ;  /* 0x0000000000007948 */ /* 0x000fea0003800000 */
[----:B------:R-:W-:Y:S01]  /*0bc0*/  VIADD R0, R4, 0x800 ;  /* 0x0000080004007836 */ /* 0x000fe20000000000 */
[----:B------:R-:W-:-:S04]  /*0bd0*/  ISETP.NE.AND P0, PT, R23, RZ, PT ;  /* 0x000000ff1700720c */ /* 0x000fc80003f05270 */
[----:B-1----:R-:W-:-:S05]  /*0be0*/  LEA R3, R5, R0, 0x18 ;  /* 0x0000000005037211 */ /* 0x002fca00078ec0ff */
[----:B------:R-:W-:-:S05]  /*0bf0*/  IMAD.IADD R3, R24, 0x1, R3 ;  /* 0x0000000118037824 */ /* 0x000fca00078e0203 */
[----:B------:R1:W-:Y:S01]  /*0c00*/  STS.64 [R3], R16 ;  /* 0x0000001003007388 */ /* 0x0003e20000000a00 */
[----:B------:R-:W-:Y:S06]  /*0c10*/  BAR.SYNC.DEFER_BLOCKING 0x0 ;  /* 0x0000000000007b1d */ /* 0x000fec0000010000 */
[----:B------:R-:W-:Y:S05]  /*0c20*/  @P0 EXIT ;  /* 0x000000000000094d */ /* 0x000fea0003800000 */
[----:B------:R-:W-:-:S06]  /*0c30*/  LEA R0, R5, R4, 0x18 ;  /* 0x0000000405007211 */ /* 0x000fcc00078ec0ff */
[----:B------:R-:W1:Y:S02]  /*0c40*/  LDS.U8 R0, [R0+0x800] ;  /* 0x0008000000007984 */ /* 0x000e640000000000 */
[----:B-1----:R-:W-:-:S04]  /*0c50*/  LOP3.LUT R3, R0, 0x7f, RZ, 0xc0, !PT ;  /* 0x0000007f00037812 */ /* 0x002fc800078ec0ff */
[----:B------:R-:W-:Y:S02]  /*0c60*/  ISETP.NE.AND P0, PT, R3, 0x7f, PT ;  /* 0x0000007f0300780c */ /* 0x000fe40003f05270 */
[----:B------:R-:W-:-:S11]  /*0c70*/  PRMT R3, RZ, 0x7610, R3 ;  /* 0x00007610ff037816 */ /* 0x000fd60000000003 */
[----:B------:R-:W-:Y:S05]  /*0c80*/  @!P0 BRA `(.L_x_15) ;  /* 0x0000000000288947 */ /* 0x000fea0003800000 */
[----:B------:R-:W-:Y:S01]  /*0c90*/  F2FP.F16.E4M3.UNPACK_B R0, R0 ;  /* 0x00000000ff00723e */ /* 0x000fe200020006ff */
[----:B------:R-:W-:-:S04]  /*0ca0*/  IMAD.MOV.U32 R3, RZ, RZ, 0xff ;  /* 0x000000ffff037424 */ /* 0x000fc800078e00ff */
[----:B------:R-:W-:-:S05]  /*0cb0*/  HADD2.F32 R0, -RZ, R0.H0_H0 ;  /* 0x20000000ff007230 */ /* 0x000fca0000004100 */
[----:B------:R-:W-:-:S13]  /*0cc0*/  FSETP.GT.AND P0, PT, R0, 255, PT ;  /* 0x437f00000000780b */ /* 0x000fda0003f04000 */
[----:B------:R-:W-:Y:S05]  /*0cd0*/  @P0 BRA `(.L_x_15) ;  /* 0x0000000000140947 */ /* 0x000fea0003800000 */
[----:B------:R-:W-:Y:S02]  /*0ce0*/  FSETP.GEU.AND P0, PT, R0, RZ, PT ;  /* 0x000000ff0000720b */ /* 0x000fe40003f0e000 */
[----:B------:R-:W-:-:S11]  /*0cf0*/  PRMT R3, RZ, 0x7610, R3 ;  /* 0x00007610ff037816 */ /* 0x000fd60000000003 */
[----:B------:R-:W1:Y:S02]  /*0d00*/  @P0 F2I.U32.TRUNC.NTZ R0, R0 ;  /* 0x0000000000000305 */ /* 0x000e64000020f000 */
[----:B-1----:R-:W-:-:S04]  /*0d10*/  @P0 LOP3.LUT R4, R0, 0xff, RZ, 0xc0, !PT ;  /* 0x000000ff00040812 */ /* 0x002fc800078ec0ff */
[----:B------:R-:W-:-:S07]  /*0d20*/  @P0 PRMT R3, R4, 0x7610, R3 ;  /* 0x0000761004030816 */ /* 0x000fce0000000003 */
.L_x_15:
[----:B------:R-:W-:Y:S01]  /*0d30*/  F2FP.F16.E4M3.UNPACK_B R0, R3 ;  /* 0x00000003ff00723e */ /* 0x000fe200020006ff */
[----:B------:R1:W-:Y:S01]  /*0d40*/  STL [R1], RZ ;  /* 0x000000ff01007387 */ /* 0x0003e20000100800 */
[----:B------:R-:W-:Y:S01]  /*0d50*/  MOV R3, 0x0 ;  /* 0x0000000000037802 */ /* 0x000fe20000000f00 */
[----:B------:R-:W2:Y:S01]  /*0d60*/  LDCU.64 UR4, c[0x4][0x10] ;  /* 0x01000200ff0477ac */ /* 0x000ea20008000a00 */
[----:B------:R-:W-:Y:S02]  /*0d70*/  IMAD.MOV.U32 R6, RZ, RZ, R22 ;  /* 0x000000ffff067224 */ /* 0x000fe400078e0016 */
[----:B------:R-:W-:Y:S01]  /*0d80*/  HADD2.F32 R0, -RZ, R0.H0_H0 ;  /* 0x20000000ff007230 */ /* 0x000fe20000004100 */
[----:B------:R1:W3:Y:S01]  /*0d90*/  LDC.64 R10, c[0x4][R3] ;  /* 0x01000000030a7b82 */ /* 0x0002e20000000a00 */
[----:B------:R-:W-:Y:S02]  /*0da0*/  IMAD.MOV.U32 R7, RZ, RZ, R2 ;  /* 0x000000ffff077224 */ /* 0x000fe400078e0002 */
[----:B------:R-:W4:Y:S01]  /*0db0*/  F2F.F64.F32 R8, R0 ;  /* 0x0000000000087310 */ /* 0x000f220000201800 */
[----:B--2---:R-:W-:-:S02]  /*0dc0*/  IMAD.U32 R4, RZ, RZ, UR4 ;  /* 0x00000004ff047e24 */ /* 0x004fc4000f8e00ff */
[----:B------:R-:W-:Y:S01]  /*0dd0*/  IMAD.U32 R5, RZ, RZ, UR5 ;  /* 0x00000005ff057e24 */ /* 0x000fe2000f8e00ff */
[----:B----4-:R1:W-:Y:S06]  /*0de0*/  STL.64 [R1+0x8], R8 ;  /* 0x0000080801007387 */ /* 0x0103ec0000100a00 */
[----:B------:R-:W-:-:S07]  /*0df0*/  LEPC R20, `(.L_x_16) ;  /* 0x000000001014794e */ /* 0x000fce0000000000 */
[----:B-1-3--:R-:W-:Y:S05]  /*0e00*/  CALL.ABS.NOINC R10 ;  /* 0x000000000a007343 */ /* 0x00afea0003c00000 */
.L_x_16:
[----:B------:R-:W1:Y:S01]  /*0e10*/  S2UR UR5, SR_CgaCtaId ;  /* 0x00000000000579c3 */ /* 0x000e620000008800 */
[----:B------:R-:W-:Y:S02]  /*0e20*/  UMOV UR4, 0x400 ;  /* 0x0000040000047882 */ /* 0x000fe40000000000 */
[----:B-1----:R-:W-:-:S09]  /*0e30*/  ULEA UR4, UR5, UR4, 0x18 ;  /* 0x0000000405047291 */ /* 0x002fd2000f8ec0ff */
[----:B------:R-:W1:Y:S02]  /*0e40*/  LDS.U8 R0, [UR4+0x801] ;  /* 0x00080104ff007984 */ /* 0x000e640008000000 */
        /* <DEDUP_REMOVED lines=14> */
.L_x_17:
[----:B------:R-:W-:Y:S01]  /*0f30*/  F2FP.F16.E4M3.UNPACK_B R0, R3 ;  /* 0x00000003ff00723e */ /* 0x000fe200020006ff */
[----:B------:R-:W-:Y:S01]  /*0f40*/  IMAD.MOV.U32 R10, RZ, RZ, 0x1 ;  /* 0x00000001ff0a7424 */ /* 0x000fe200078e00ff */
[----:B------:R-:W-:Y:S01]  /*0f50*/  MOV R3, 0x0 ;  /* 0x0000000000037802 */ /* 0x000fe20000000f00 */
[----:B------:R-:W1:Y:S01]  /*0f60*/  LDCU.64 UR4, c[0x4][0x10] ;  /* 0x01000200ff0477ac */ /* 0x000e620008000a00 */
[----:B------:R-:W-:Y:S02]  /*0f70*/  IMAD.MOV.U32 R6, RZ, RZ, R22 ;  /* 0x000000ffff067224 */ /* 0x000fe400078e0016 */
[----:B------:R-:W-:Y:S01]  /*0f80*/  HADD2.F32 R0, -RZ, R0.H0_H0 ;  /* 0x20000000ff007230 */ /* 0x000fe20000004100 */
[----:B------:R2:W-:Y:S01]  /*0f90*/  STL [R1], R10 ;  /* 0x0000000a01007387 */ /* 0x0005e20000100800 */
[----:B------:R2:W3:Y:S01]  /*0fa0*/  LDC.64 R12, c[0x4][R3] ;  /* 0x01000000030c7b82 */ /* 0x0004e20000000a00 */
[----:B------:R-:W-:Y:S01]  /*0fb0*/  IMAD.MOV.U32 R7, RZ, RZ, R2 ;  /* 0x000000ffff077224 */ /* 0x000fe200078e0002 */
[----:B------:R-:W4:Y:S01]  /*0fc0*/  F2F.F64.F32 R8, R0 ;  /* 0x0000000000087310 */ /* 0x000f220000201800 */
[----:B-1----:R-:W-:-:S02]  /*0fd0*/  IMAD.U32 R4, RZ, RZ, UR4 ;  /* 0x00000004ff047e24 */ /* 0x002fc4000f8e00ff */
[----:B------:R-:W-:Y:S01]  /*0fe0*/  IMAD.U32 R5, RZ, RZ, UR5 ;  /* 0x00000005ff057e24 */ /* 0x000fe2000f8e00ff */
[----:B----4-:R2:W-:Y:S06]  /*0ff0*/  STL.64 [R1+0x8], R8 ;  /* 0x0000080801007387 */ /* 0x0105ec0000100a00 */
[----:B------:R-:W-:-:S07]  /*1000*/  LEPC R20, `(.L_x_18) ;  /* 0x000000001014794e */ /* 0x000fce0000000000 */
[----:B--23--:R-:W-:Y:S05]  /*1010*/  CALL.ABS.NOINC R12 ;  /* 0x000000000c007343 */ /* 0x00cfea0003c00000 */
.L_x_18:
        /* <DEDUP_REMOVED lines=18> */
.L_x_19:
        /* <DEDUP_REMOVED lines=15> */
.L_x_20:
        /* <DEDUP_REMOVED lines=18> */
.L_x_21:
        /* <DEDUP_REMOVED lines=15> */
.L_x_22:
        /* <DEDUP_REMOVED lines=18> */
.L_x_23:
        /* <DEDUP_REMOVED lines=15> */
.L_x_24:
        /* <DEDUP_REMOVED lines=18> */
.L_x_25:
        /* <DEDUP_REMOVED lines=15> */
.L_x_26:
        /* <DEDUP_REMOVED lines=18> */
.L_x_27:
        /* <DEDUP_REMOVED lines=15> */
.L_x_28:
        /* <DEDUP_REMOVED lines=18> */
.L_x_29:
        /* <DEDUP_REMOVED lines=15> */
.L_x_30:
        /* <DEDUP_REMOVED lines=18> */
.L_x_31:
        /* <DEDUP_REMOVED lines=15> */
.L_x_32:
        /* <DEDUP_REMOVED lines=18> */
.L_x_33:
        /* <DEDUP_REMOVED lines=15> */
.L_x_34:
[----:B------:R-:W-:Y:S05]  /*20a0*/  EXIT ;  /* 0x000000000000794d */ /* 0x000fea0003800000 */
.L_x_35:
[----:B------:R-:W-:-:S00]  /*20b0*/  BRA `(.L_x_35) ;  /* 0xfffffffc00fc7947 */ /* 0x000fc0000383ffff */
[----:B------:R-:W-:-:S00]  /*20c0*/  NOP ;  /* 0x0000000000007918 */ /* 0x000fc00000000000 */
        /* <DEDUP_REMOVED lines=11> */
.L_x_41:


//--------------------- .text._Z16init_data_kernelP13__nv_bfloat16i --------------------------
	.section	.text._Z16init_data_kernelP13__nv_bfloat16i,"ax",@progbits
	.align	128
        .global         _Z16init_data_kernelP13__nv_bfloat16i
        .type           _Z16init_data_kernelP13__nv_bfloat16i,@function
        .size           _Z16init_data_kernelP13__nv_bfloat16i,(.L_x_42 - _Z16init_data_kernelP13__nv_bfloat16i)
        .other          _Z16init_data_kernelP13__nv_bfloat16i,@"STO_CUDA_ENTRY STV_DEFAULT"
_Z16init_data_kernelP13__nv_bfloat16i:
.text._Z16init_data_kernelP13__nv_bfloat16i:
[----:B------:R-:W-:Y:S08]  /*0000*/  LDC R1, c[0x0][0x37c] ;  /* 0x0000df00ff017b82 */ /* 0x000ff00000000800 */
[----:B------:R-:W0:Y:S01]  /*0010*/  LDC R0, c[0x0][0x360] ;  /* 0x0000d800ff007b82 */ /* 0x000e220000000800 */
[----:B------:R-:W1:Y:S01]  /*0020*/  S2R R3, SR_TID.X ;  /* 0x0000000000037919 */ /* 0x000e620000002100 */
[----:B------:R-:W2:Y:S01]  /*0030*/  LDCU.64 UR4, c[0x0][0x358] ;  /* 0x00006b00ff0477ac */ /* 0x000ea20008000a00 */
[----:B------:R-:W-:Y:S01]  /*0040*/  BSSY.RECONVERGENT B0, `(.L_x_36) ;  /* 0x000002a000007945 */ /* 0x000fe20003800200 */
[----:B0-----:R-:W0:Y:S01]  /*0050*/  I2F.U32.RP R8, R0 ;  /* 0x0000000000087306 */ /* 0x001e220000209000 */
[----:B------:R-:W-:Y:S01]  /*0060*/  ISETP.NE.U32.AND P2, PT, R0, RZ, PT ;  /* 0x000000ff0000720c */ /* 0x000fe20003f45070 */
[----:B-1----:R-:W-:-:S05]  /*0070*/  IMAD.IADD R2, R3, 0x1, R0 ;  /* 0x0000000103027824 */ /* 0x002fca00078e0200 */
[C---:B------:R-:W-:Y:S01]  /*0080*/  ISETP.GE.U32.AND P0, PT, R2.reuse, 0x400, PT ;  /* 0x000004000200780c */ /* 0x040fe20003f06070 */
[----:B0-----:R-:W0:Y:S01]  /*0090*/  MUFU.RCP R8, R8 ;  /* 0x0000000800087308 */ /* 0x001e220000001000 */
[----:B------:R-:W-:Y:S02]  /*00a0*/  VIMNMX.U32 R7, PT, PT, R2, 0x400, !PT ;  /* 0x0000040002077848 */ /* 0x000fe40007fe0000 */
[----:B------:R-:W-:-:S04]  /*00b0*/  SEL R6, RZ, 0x1, P0 ;  /* 0x00000001ff067807 */ /* 0x000fc80000000000 */
[----:B------:R-:W-:Y:S01]  /*00c0*/  IADD3 R7, PT, PT, R7, -R2, -R6 ;  /* 0x8000000207077210 */ /* 0x000fe20007ffe806 */
[----:B0-----:R-:W-:-:S04]  /*00d0*/  VIADD R4, R8, 0xffffffe ;  /* 0x0ffffffe08047836 */ /* 0x001fc80000000000 */
[----:B------:R0:W1:Y:S02]  /*00e0*/  F2I.FTZ.U32.TRUNC.NTZ R5, R4 ;  /* 0x0000000400057305 */ /* 0x000064000021f000 */
[----:B0-----:R-:W-:Y:S02]  /*00f0*/  IMAD.MOV.U32 R4, RZ, RZ, RZ ;  /* 0x000000ffff047224 */ /* 0x001fe400078e00ff */
[----:B-1----:R-:W-:-:S04]  /*0100*/  IMAD.MOV R9, RZ, RZ, -R5 ;  /* 0x000000ffff097224 */ /* 0x002fc800078e0a05 */
[----:B------:R-:W-:-:S04]  /*0110*/  IMAD R9, R9, R0, RZ ;  /* 0x0000000009097224 */ /* 0x000fc800078e02ff */
[----:B------:R-:W-:-:S06]  /*0120*/  IMAD.HI.U32 R8, R5, R9, R4 ;  /* 0x0000000905087227 */ /* 0x000fcc00078e0004 */
[----:B------:R-:W-:-:S04]  /*0130*/  IMAD.HI.U32 R5, R8, R7, RZ ;  /* 0x0000000708057227 */ /* 0x000fc800078e00ff */
[----:B------:R-:W-:-:S04]  /*0140*/  IMAD.MOV R2, RZ, RZ, -R5 ;  /* 0x000000ffff027224 */ /* 0x000fc800078e0a05 */
[----:B------:R-:W-:-:S05]  /*0150*/  IMAD R7, R0, R2, R7 ;  /* 0x0000000200077224 */ /* 0x000fca00078e0207 */
[----:B------:R-:W-:-:S13]  /*0160*/  ISETP.GE.U32.AND P0, PT, R7, R0, PT ;  /* 0x000000000700720c */ /* 0x000fda0003f06070 */
[----:B------:R-:W-:Y:S01]  /*0170*/  @P0 IMAD.IADD R7, R7, 0x1, -R0 ;  /* 0x0000000107070824 */ /* 0x000fe200078e0a00 */
[----:B------:R-:W-:-:S04]  /*0180*/  @P0 IADD3 R5, PT, PT, R5, 0x1, RZ ;  /* 0x0000000105050810 */ /* 0x000fc80007ffe0ff */
[----:B------:R-:W-:-:S13]  /*0190*/  ISETP.GE.U32.AND P1, PT, R7, R0, PT ;  /* 0x000000000700720c */ /* 0x000fda0003f26070 */
[----:B------:R-:W-:Y:S01]  /*01a0*/  @P1 VIADD R5, R5, 0x1 ;  /* 0x0000000105051836 */ /* 0x000fe20000000000 */
[----:B------:R-:W-:-:S05]  /*01b0*/  @!P2 LOP3.LUT R5, RZ, R0, RZ, 0x33, !PT ;  /* 0x00000000ff05a212 */ /* 0x000fca00078e33ff */
[----:B------:R-:W-:-:S05]  /*01c0*/  IMAD.IADD R6, R6, 0x1, R5 ;  /* 0x0000000106067824 */ /* 0x000fca00078e0205 */
[C---:B------:R-:W-:Y:S02]  /*01d0*/  LOP3.LUT R2, R6.reuse, 0x3, RZ, 0xc0, !PT ;  /* 0x0000000306027812 */ /* 0x040fe400078ec0ff */
[----:B------:R-:W-:Y:S02]  /*01e0*/  ISETP.GE.U32.AND P1, PT, R6, 0x3, PT ;  /* 0x000000030600780c */ /* 0x000fe40003f26070 */
[----:B------:R-:W-:-:S13]  /*01f0*/  ISETP.NE.AND P0, PT, R2, 0x3, PT ;  /* 0x000000030200780c */ /* 0x000fda0003f05270 */
[----:B--2---:R-:W-:Y:S05]  /*0200*/  @!P0 BRA `(.L_x_37) ;  /* 0x0000000000348947 */ /* 0x004fea0003800000 */
[----:B------:R-:W0:Y:S01]  /*0210*/  LDC.64 R4, c[0x0][0x380] ;  /* 0x0000e000ff047b82 */ /* 0x000e220000000a00 */
[----:B------:R-:W-:-:S05]  /*0220*/  VIADD R6, R6, 0x1 ;  /* 0x0000000106067836 */ /* 0x000fca0000000000 */
[----:B------:R-:W-:-:S05]  /*0230*/  LOP3.LUT R6, R6, 0x3, RZ, 0xc0, !PT ;  /* 0x0000000306067812 */ /* 0x000fca00078ec0ff */
[----:B------:R-:W-:Y:S02]  /*0240*/  IMAD.MOV R6, RZ, RZ, -R6 ;  /* 0x000000ffff067224 */ /* 0x000fe400078e0a06 */
[----:B0-----:R-:W-:-:S07]  /*0250*/  IMAD.WIDE.U32 R4, R3, 0x2, R4 ;  /* 0x0000000203047825 */ /* 0x001fce00078e0004 */
.L_x_38:
[----:B------:R-:W-:Y:S02]  /*0260*/  IADD3 R6, PT, PT, R6, 0x1, RZ ;  /* 0x0000000106067810 */ /* 0x000fe40007ffe0ff */
[----:B------:R-:W-:Y:S01]  /*0270*/  I2FP.F32.U32 R2, R3 ;  /* 0x0000000300027245 */ /* 0x000fe20000201000 */
[----:B------:R-:W-:Y:S01]  /*0280*/  IMAD.IADD R3, R0, 0x1, R3 ;  /* 0x0000000100037824 */ /* 0x000fe200078e0203 */
[----:B------:R-:W-:Y:S02]  /*0290*/  ISETP.NE.AND P0, PT, R6, RZ, PT ;  /* 0x000000ff0600720c */ /* 0x000fe40003f05270 */
[----:B------:R-:W-:-:S05]  /*02a0*/  F2FP.BF16.F32.PACK_AB R2, RZ, R2 ;  /* 0x00000002ff02723e */ /* 0x000fca00000010ff */
[----:B------:R0:W-:Y:S02]  /*02b0*/  STG.E.U16 desc[UR4][R4.64], R2 ;  /* 0x0000000204007986 */ /* 0x0001e4000c101504 */
[----:B0-----:R-:W-:-:S04]  /*02c0*/  IMAD.WIDE.U32 R4, R0, 0x2, R4 ;  /* 0x0000000200047825 */ /* 0x001fc800078e0004 */
[----:B------:R-:W-:Y:S05]  /*02d0*/  @P0 BRA `(.L_x_38) ;  /* 0xfffffffc00e00947 */ /* 0x000fea000383ffff */
.L_x_37:
[----:B------:R-:W-:Y:S05]  /*02e0*/  BSYNC.RECONVERGENT B0 ;  /* 0x0000000000007941 */ /* 0x000fea0003800200 */
.L_x_36:
[----:B------:R-:W-:Y:S05]  /*02f0*/  @!P1 EXIT ;  /* 0x000000000000994d */ /* 0x000fea0003800000 */
[----:B------:R-:W0:Y:S01]  /*0300*/  LDC.64 R4, c[0x0][0x380] ;  /* 0x0000e000ff047b82 */ /* 0x000e220000000a00 */
[C-C-:B------:R-:W-:Y:S02]  /*0310*/  IMAD R15, R0.reuse, 0x2, R3.reuse ;  /* 0x00000002000f7824 */ /* 0x140fe400078e0203 */
[----:B------:R-:W-:Y:S02]  /*0320*/  IMAD R17, R0, 0x3, R3 ;  /* 0x0000000300117824 */ /* 0x000fe400078e0203 */
[----:B------:R-:W-:-:S07]  /*0330*/  IMAD.IADD R19, R3, 0x1, R0 ;  /* 0x0000000103137824 */ /* 0x000fce00078e0200 */
.L_x_39:
[----:B-1----:R-:W-:Y:S01]  /*0340*/  I2FP.F32.U32 R6, R15 ;  /* 0x0000000f00067245 */ /* 0x002fe20000201000 */
[--C-:B0-----:R-:W-:Y:S01]  /*0350*/  IMAD.WIDE.U32 R12, R19, 0x2, R4.reuse ;  /* 0x00000002130c7825 */ /* 0x101fe200078e0004 */
[----:B------:R-:W-:Y:S02]  /*0360*/  I2FP.F32.U32 R7, R17 ;  /* 0x0000001100077245 */ /* 0x000fe40000201000 */
[----:B------:R-:W-:Y:S01]  /*0370*/  I2FP.F32.U32 R8, R3 ;  /* 0x0000000300087245 */ /* 0x000fe20000201000 */
[----:B------:R-:W-:Y:S01]  /*0380*/  IMAD.WIDE.U32 R10, R15, 0x2, R4 ;  /* 0x000000020f0a7825 */ /* 0x000fe200078e0004 */
[----:B------:R-:W-:Y:S02]  /*0390*/  I2FP.F32.U32 R2, R19 ;  /* 0x0000001300027245 */ /* 0x000fe40000201000 */
[----:B------:R-:W-:Y:S01]  /*03a0*/  F2FP.BF16.F32.PACK_AB R14, RZ, R6 ;  /* 0x00000006ff0e723e */ /* 0x000fe200000010ff */
[----:B------:R-:W-:Y:S01]  /*03b0*/  IMAD R19, R0, 0x4, R19 ;  /* 0x0000000400137824 */ /* 0x000fe200078e0213 */
[----:B------:R-:W-:Y:S01]  /*03c0*/  F2FP.BF16.F32.PACK_AB R16, RZ, R7 ;  /* 0x00000007ff10723e */ /* 0x000fe200000010ff */
[----:B------:R-:W-:Y:S01]  /*03d0*/  IMAD.WIDE.U32 R6, R3, 0x2, R4 ;  /* 0x0000000203067825 */ /* 0x000fe200078e0004 */
[----:B------:R-:W-:-:S02]  /*03e0*/  F2FP.BF16.F32.PACK_AB R18, RZ, R8 ;  /* 0x00000008ff12723e */ /* 0x000fc400000010ff */
[----:B------:R-:W-:Y:S01]  /*03f0*/  F2FP.BF16.F32.PACK_AB R2, RZ, R2 ;  /* 0x00000002ff02723e */ /* 0x000fe200000010ff */
[----:B------:R-:W-:Y:S01]  /*0400*/  IMAD.WIDE.U32 R8, R17, 0x2, R4 ;  /* 0x0000000211087825 */ /* 0x000fe200078e0004 */
[C-C-:B------:R-:W-:Y:S01]  /*0410*/  IADD3 R3, PT, PT, R0.reuse, R3, R0.reuse ;  /* 0x0000000300037210 */ /* 0x140fe20007ffe000 */
[----:B------:R1:W-:Y:S01]  /*0420*/  STG.E.U16 desc[UR4][R6.64], R18 ;  /* 0x0000001206007986 */ /* 0x0003e2000c101504 */
[C---:B------:R-:W-:Y:S01]  /*0430*/  LEA R15, R0.reuse, R15, 0x2 ;  /* 0x0000000f000f7211 */ /* 0x040fe200078e10ff */
[C---:B------:R-:W-:Y:S01]  /*0440*/  IMAD R17, R0.reuse, 0x4, R17 ;  /* 0x0000000400117824 */ /* 0x040fe200078e0211 */
[----:B------:R-:W-:Y:S01]  /*0450*/  IADD3 R3, PT, PT, R0, R3, R0 ;  /* 0x0000000300037210 */ /* 0x000fe20007ffe000 */
[----:B------:R1:W-:Y:S03]  /*0460*/  STG.E.U16 desc[UR4][R12.64], R2 ;  /* 0x000000020c007986 */ /* 0x0003e6000c101504 */
[----:B------:R-:W-:Y:S01]  /*0470*/  ISETP.GE.U32.AND P0, PT, R3, 0x400, PT ;  /* 0x000004000300780c */ /* 0x000fe20003f06070 */
[----:B------:R1:W-:Y:S04]  /*0480*/  STG.E.U16 desc[UR4][R10.64], R14 ;  /* 0x0000000e0a007986 */ /* 0x0003e8000c101504 */
[----:B------:R1:W-:Y:S08]  /*0490*/  STG.E.U16 desc[UR4][R8.64], R16 ;  /* 0x0000001008007986 */ /* 0x0003f0000c101504 */
[----:B------:R-:W-:Y:S05]  /*04a0*/  @!P0 BRA `(.L_x_39) ;  /* 0xfffffffc00a48947 */ /* 0x000fea000383ffff */
[----:B------:R-:W-:Y:S05]  /*04b0*/  EXIT ;  /* 0x000000000000794d */ /* 0x000fea0003800000 */
.L_x_40:
        /* <DEDUP_REMOVED lines=12> */
.L_x_42:


//--------------------- .nv.global.init           --------------------------
	.section	.nv.global.init,"aw",@progbits
.nv.global.init:
	.type		$str,@object
	.size		$str,($str$1 - $str)
$str:
        /*0000*/ 	.byte	0x63, 0x66, 0x72, 0x61, 0x67, 0x20, 0x25, 0x66, 0x20, 0x0a, 0x00
	.type		$str$1,@object
	.size		$str$1,(.L_1 - $str$1)
$str$1:
        /*000b*/ 	.byte	0x73, 0x6d, 0x65, 0x6d, 0x20, 0x66, 0x70, 0x38, 0x20, 0x25, 0x64, 0x20, 0x3a, 0x20, 0x25, 0x66
        /*001b*/ 	.byte	0x20, 0x0a, 0x00
.L_1:


//--------------------- .nv.shared._Z9cp_kernelP13__nv_bfloat16i --------------------------
	.section	.nv.shared._Z9cp_kernelP13__nv_bfloat16i,"aw",@nobits
	.sectionflags	@""
	.align	2
.nv.shared._Z9cp_kernelP13__nv_bfloat16i:
	.zero		4096


//--------------------- .nv.shared.reserved.0     --------------------------
	.section	.nv.shared.reserved.0,"aw",@nobits
	.weak		__nv_reservedSMEM_offset_0_alias
	.size		__nv_reservedSMEM_offset_0_alias, 0, 64
	.other		__nv_reservedSMEM_offset_0_alias,@"STO_CUDA_RESERVED_SHARED STV_DEFAULT"
__nv_reservedSMEM_offset_0_alias:
	.zero		0
	.zero		64


//--------------------- .nv.constant0._Z9cp_kernelP13__nv_bfloat16i --------------------------
	.section	.nv.constant0._Z9cp_kernelP13__nv_bfloat16i,"a",@progbits
	.sectionflags	@""
	.align	4
.nv.constant0._Z9cp_kernelP13__nv_bfloat16i:
	.zero		908


//--------------------- .nv.constant0._Z16init_data_kernelP13__nv_bfloat16i --------------------------
	.section	.nv.constant0._Z16init_data_kernelP13__nv_bfloat16i,"a",@progbits
	.sectionflags	@""
	.align	4
.nv.constant0._Z16init_data_kernelP13__nv_bfloat16i:
	.zero		908


//--------------------- SYMBOLS --------------------------

	.type		.nv.reservedSmem.offset0,@object
	.size		.nv.reservedSmem.offset0,0x4
	.type		.nv.reservedSmem.cap,@object
	.size		.nv.reservedSmem.cap,0x4
	.type		vprintf,@function
